	.target	sm_90a

	.elftype	@"ET_EXEC"


//--------------------- .note.nv.tkinfo           --------------------------
	.section	.note.nv.tkinfo,"",@"SHT_NOTE"
	.sectionflags	@"SHF_NOTE_NV_TKINFO"
	.tkinfo
        /*0018*/ 	.word	0x00000002
        /*0030*/ 	.string	""
        /*0030*/ 	.string	"ptxas"
        /*0030*/ 	.string	"Cuda compilation tools, release 13.0, V13.0.88"
        /*0030*/ 	.string	"Build cuda_13.0.r13.0/compiler.36424714_0"
        /*0030*/ 	.string	"-arch sm_90a -m 64 "



//--------------------- .note.nv.cuinfo           --------------------------
	.section	.note.nv.cuinfo,"",@"SHT_NOTE"
	.sectionflags	@"SHF_NOTE_NV_CUINFO"
        /*0018*/ 	.short	0x0002
        /*001a*/ 	.short	0x005a
        /*001c*/ 	.short	0x0082
	.zero		2


//--------------------- .nv.info                  --------------------------
	.section	.nv.info,"",@"SHT_CUDA_INFO"
	.align	4


	//----- nvinfo : EIATTR_REGCOUNT
	.align		4
        /*0000*/ 	.byte	0x04, 0x2f
        /*0002*/ 	.short	(.L_12 - .L_11)
	.align		4
.L_11:
        /*0004*/ 	.word	index@(_ZN7cutlass13device_kernelINS_4gemm6kernel13GemmUniversalIN4cute5tupleIJiiiiEEENS1_10collective13CollectiveMmaINS1_37MainloopSm90TmaGmmaWarpSpecializedFP8ILi4ENS5_IJNS4_1CILi2EEESB_NSA_ILi1EEEEEENS1_35KernelTmaWarpSpecializedCooperativeEEENS5_IJNSA_ILi128EEESG_NSA_ILi32EEEEEENS_12float_e4m3_tENS5_IJlSC_lEEESJ_SK_NS4_8TiledMMAINS4_8MMA_AtomIJNS4_4SM904GMMA31MMA_64x128x32_F32E4M3E4M3_SS_TNILNSO_7ScaleInE1ELSQ_1EEEEEENS4_6LayoutINS5_IJSB_SC_SC_EEENS5_IJSC_NSA_ILi0EEESV_EEEEENS5_IJNS4_10UnderscoreESY_SY_EEEEENS4_23SM90_TMA_LOAD_MULTICASTENS4_14ComposedLayoutINS4_7SwizzleILi1ELi4ELi3EEENS4_18smem_ptr_flag_bitsILi8EEENST_INS5_IJNSA_ILi8EEESH_EEENS5_IJSH_SC_EEEEEEEvNS4_8identityES11_S1B_vS1C_EENS_8epilogue10collective6detail29Sm90TmaWarpSpecializedAdapterINS1F_15DefaultEpilogueISJ_SK_SK_NS1E_6thread17LinearCombinationISJ_Li1EffLNS1J_9ScaleType4KindE0ELNS_15FloatRoundStyleE2ESJ_EENS1_15EpilogueDefaultEEEEEvvEEEEvNT_6ParamsE)
        /*0008*/ 	.word	0x000000a8


	//----- nvinfo : EIATTR_FRAME_SIZE
	.align		4
.L_12:
        /*000c*/ 	.byte	0x04, 0x11
        /*000e*/ 	.short	(.L_14 - .L_13)
	.align		4
.L_13:
        /*0010*/ 	.word	index@(_ZN7cutlass13device_kernelINS_4gemm6kernel13GemmUniversalIN4cute5tupleIJiiiiEEENS1_10collective13CollectiveMmaINS1_37MainloopSm90TmaGmmaWarpSpecializedFP8ILi4ENS5_IJNS4_1CILi2EEESB_NSA_ILi1EEEEEENS1_35KernelTmaWarpSpecializedCooperativeEEENS5_IJNSA_ILi128EEESG_NSA_ILi32EEEEEENS_12float_e4m3_tENS5_IJlSC_lEEESJ_SK_NS4_8TiledMMAINS4_8MMA_AtomIJNS4_4SM904GMMA31MMA_64x128x32_F32E4M3E4M3_SS_TNILNSO_7ScaleInE1ELSQ_1EEEEEENS4_6LayoutINS5_IJSB_SC_SC_EEENS5_IJSC_NSA_ILi0EEESV_EEEEENS5_IJNS4_10UnderscoreESY_SY_EEEEENS4_23SM90_TMA_LOAD_MULTICASTENS4_14ComposedLayoutINS4_7SwizzleILi1ELi4ELi3EEENS4_18smem_ptr_flag_bitsILi8EEENST_INS5_IJNSA_ILi8EEESH_EEENS5_IJSH_SC_EEEEEEEvNS4_8identityES11_S1B_vS1C_EENS_8epilogue10collective6detail29Sm90TmaWarpSpecializedAdapterINS1F_15DefaultEpilogueISJ_SK_SK_NS1E_6thread17LinearCombinationISJ_Li1EffLNS1J_9ScaleType4KindE0ELNS_15FloatRoundStyleE2ESJ_EENS1_15EpilogueDefaultEEEEEvvEEEEvNT_6ParamsE)
        /*0014*/ 	.word	0x00000000


	//----- nvinfo : EIATTR_MIN_STACK_SIZE
	.align		4
.L_14:
        /*0018*/ 	.byte	0x04, 0x12
        /*001a*/ 	.short	(.L_16 - .L_15)
	.align		4
.L_15:
        /*001c*/ 	.word	index@(_ZN7cutlass13device_kernelINS_4gemm6kernel13GemmUniversalIN4cute5tupleIJiiiiEEENS1_10collective13CollectiveMmaINS1_37MainloopSm90TmaGmmaWarpSpecializedFP8ILi4ENS5_IJNS4_1CILi2EEESB_NSA_ILi1EEEEEENS1_35KernelTmaWarpSpecializedCooperativeEEENS5_IJNSA_ILi128EEESG_NSA_ILi32EEEEEENS_12float_e4m3_tENS5_IJlSC_lEEESJ_SK_NS4_8TiledMMAINS4_8MMA_AtomIJNS4_4SM904GMMA31MMA_64x128x32_F32E4M3E4M3_SS_TNILNSO_7ScaleInE1ELSQ_1EEEEEENS4_6LayoutINS5_IJSB_SC_SC_EEENS5_IJSC_NSA_ILi0EEESV_EEEEENS5_IJNS4_10UnderscoreESY_SY_EEEEENS4_23SM90_TMA_LOAD_MULTICASTENS4_14ComposedLayoutINS4_7SwizzleILi1ELi4ELi3EEENS4_18smem_ptr_flag_bitsILi8EEENST_INS5_IJNSA_ILi8EEESH_EEENS5_IJSH_SC_EEEEEEEvNS4_8identityES11_S1B_vS1C_EENS_8epilogue10collective6detail29Sm90TmaWarpSpecializedAdapterINS1F_15DefaultEpilogueISJ_SK_SK_NS1E_6thread17LinearCombinationISJ_Li1EffLNS1J_9ScaleType4KindE0ELNS_15FloatRoundStyleE2ESJ_EENS1_15EpilogueDefaultEEEEEvvEEEEvNT_6ParamsE)
        /*0020*/ 	.word	0x00000000
.L_16:


//--------------------- .nv.compat                --------------------------
	.section	.nv.compat,"",@"SHT_CUDA_COMPAT_INFO"
	.align	4
        /*0000*/ 	.byte	0x02, 0x09, 0x01, 0x00, 0x02, 0x02, 0x04, 0x00, 0x02, 0x05, 0x05, 0x00, 0x03, 0x07, 0x01, 0x01
        /*0010*/ 	.byte	0x02, 0x03, 0x01, 0x00, 0x02, 0x06, 0x01, 0x00, 0x04, 0x0b, 0x08, 0x00, 0x00, 0x00, 0x00, 0x00
        /*0020*/ 	.byte	0x00, 0x00, 0x00, 0x00


//--------------------- .nv.info._ZN7cutlass13device_kernelINS_4gemm6kernel13GemmUniversalIN4cute5tupleIJiiiiEEENS1_10collective13CollectiveMmaINS1_37MainloopSm90TmaGmmaWarpSpecializedFP8ILi4ENS5_IJNS4_1CILi2EEESB_NSA_ILi1EEEEEENS1_35KernelTmaWarpSpecializedCooperativeEEENS5_IJNSA_ILi128EEESG_NSA_ILi32EEEEEENS_12float_e4m3_tENS5_IJlSC_lEEESJ_SK_NS4_8TiledMMAINS4_8MMA_AtomIJNS4_4SM904GMMA31MMA_64x128x32_F32E4M3E4M3_SS_TNILNSO_7ScaleInE1ELSQ_1EEEEEENS4_6LayoutINS5_IJSB_SC_SC_EEENS5_IJSC_NSA_ILi0EEESV_EEEEENS5_IJNS4_10UnderscoreESY_SY_EEEEENS4_23SM90_TMA_LOAD_MULTICASTENS4_14ComposedLayoutINS4_7SwizzleILi1ELi4ELi3EEENS4_18smem_ptr_flag_bitsILi8EEENST_INS5_IJNSA_ILi8EEESH_EEENS5_IJSH_SC_EEEEEEEvNS4_8identityES11_S1B_vS1C_EENS_8epilogue10collective6detail29Sm90TmaWarpSpecializedAdapterINS1F_15DefaultEpilogueISJ_SK_SK_NS1E_6thread17LinearCombinationISJ_Li1EffLNS1J_9ScaleType4KindE0ELNS_15FloatRoundStyleE2ESJ_EENS1_15EpilogueDefaultEEEEEvvEEEEvNT_6ParamsE --------------------------
	.section	.nv.info._ZN7cutlass13device_kernelINS_4gemm6kernel13GemmUniversalIN4cute5tupleIJiiiiEEENS1_10collective13CollectiveMmaINS1_37MainloopSm90TmaGmmaWarpSpecializedFP8ILi4ENS5_IJNS4_1CILi2EEESB_NSA_ILi1EEEEEENS1_35KernelTmaWarpSpecializedCooperativeEEENS5_IJNSA_ILi128EEESG_NSA_ILi32EEEEEENS_12float_e4m3_tENS5_IJlSC_lEEESJ_SK_NS4_8TiledMMAINS4_8MMA_AtomIJNS4_4SM904GMMA31MMA_64x128x32_F32E4M3E4M3_SS_TNILNSO_7ScaleInE1ELSQ_1EEEEEENS4_6LayoutINS5_IJSB_SC_SC_EEENS5_IJSC_NSA_ILi0EEESV_EEEEENS5_IJNS4_10UnderscoreESY_SY_EEEEENS4_23SM90_TMA_LOAD_MULTICASTENS4_14ComposedLayoutINS4_7SwizzleILi1ELi4ELi3EEENS4_18smem_ptr_flag_bitsILi8EEENST_INS5_IJNSA_ILi8EEESH_EEENS5_IJSH_SC_EEEEEEEvNS4_8identityES11_S1B_vS1C_EENS_8epilogue10collective6detail29Sm90TmaWarpSpecializedAdapterINS1F_15DefaultEpilogueISJ_SK_SK_NS1E_6thread17LinearCombinationISJ_Li1EffLNS1J_9ScaleType4KindE0ELNS_15FloatRoundStyleE2ESJ_EENS1_15EpilogueDefaultEEEEEvvEEEEvNT_6ParamsE,"",@"SHT_CUDA_INFO"
	.sectionflags	@""
	.align	4


	//----- nvinfo : EIATTR_CUDA_API_VERSION
	.align		4
        /*0000*/ 	.byte	0x04, 0x37
        /*0002*/ 	.short	(.L_18 - .L_17)
.L_17:
        /*0004*/ 	.word	0x00000082


	//----- nvinfo : EIATTR_KPARAM_INFO
	.align		4
.L_18:
        /*0008*/ 	.byte	0x04, 0x17
        /*000a*/ 	.short	(.L_20 - .L_19)
.L_19:
        /*000c*/ 	.word	0x00000000
        /*0010*/ 	.short	0x0000
        /*0012*/ 	.short	0x0070
        /*0014*/ 	.byte	0x00, 0xf0, 0x01, 0x10


	//----- nvinfo : EIATTR_SPARSE_MMA_MASK
	.align		4
.L_20:
        /*0018*/ 	.byte	0x03, 0x50
        /*001a*/ 	.short	0x0000


	//----- nvinfo : EIATTR_MAXREG_COUNT
	.align		4
        /*001c*/ 	.byte	0x03, 0x1b
        /*001e*/ 	.short	0x00a8


	//----- nvinfo : EIATTR_NUM_BARRIERS
	.align		4
        /*0020*/ 	.byte	0x02, 0x4c
        /*0022*/ 	.byte	0x01
	.zero		1


	//----- nvinfo : EIATTR_MERCURY_ISA_VERSION
	.align		4
        /*0024*/ 	.byte	0x03, 0x5f
        /*0026*/ 	.short	0x0101


	//----- nvinfo : EIATTR_INT_WARP_WIDE_INSTR_OFFSETS
	.align		4
        /*0028*/ 	.byte	0x04, 0x31
        /*002a*/ 	.short	(.L_22 - .L_21)


	//   ....[0]....
.L_21:
        /*002c*/ 	.word	0x000004a0


	//   ....[1]....
        /*0030*/ 	.word	0x000004d0


	//   ....[2]....
        /*0034*/ 	.word	0x00000650


	//   ....[3]....
        /*0038*/ 	.word	0x00002cd0


	//----- nvinfo : EIATTR_COOP_GROUP_MASK_REGIDS
	.align		4
.L_22:
        /*003c*/ 	.byte	0x04, 0x29
        /*003e*/ 	.short	(.L_24 - .L_23)


	//   ....[0]....
.L_23:
        /*0040*/ 	.word	0xffffffff


	//   ....[1]....
        /*0044*/ 	.word	0xffffffff


	//   ....[2]....
        /*0048*/ 	.word	0xffffffff


	//   ....[3]....
        /*004c*/ 	.word	0xffffffff


	//   ....[4]....
        /*0050*/ 	.word	0xffffffff


	//   ....[5]....
        /*0054*/ 	.word	0xffffffff


	//----- nvinfo : EIATTR_COOP_GROUP_INSTR_OFFSETS
	.align		4
.L_24:
        /*0058*/ 	.byte	0x04, 0x28
        /*005a*/ 	.short	(.L_26 - .L_25)


	//   ....[0]....
.L_25:
        /*005c*/ 	.word	0x00000060


	//   ....[1]....
        /*0060*/ 	.word	0x00000070


	//   ....[2]....
        /*0064*/ 	.word	0x00000130


	//   ....[3]....
        /*0068*/ 	.word	0x000002d0


	//   ....[4]....
        /*006c*/ 	.word	0x000007f0


	//   ....[5]....
        /*0070*/ 	.word	0x00001270


	//----- nvinfo : EIATTR_REG_RECONFIG
	.align		4
.L_26:
        /*0074*/ 	.byte	0x01, 0x54
	.zero		2


	//----- nvinfo : EIATTR_MBARRIER_INSTR_OFFSETS
	.align		4
        /*0078*/ 	.byte	0x04, 0x39
        /*007a*/ 	.short	(.L_28 - .L_27)


	//   ....[0]....
.L_27:
        /*007c*/ 	.word	0x00000230
        /*0080*/ 	.word	0x000000ff
        /*0084*/ 	.word	0x00000000
        /*0088*/ 	.short	0x0100
        /*008a*/ 	.byte	0x08
	.zero		1


	//   ....[1]....
        /*008c*/ 	.word	0x00000240
        /*0090*/ 	.word	0x000000ff
        /*0094*/ 	.word	0x00000020
        /*0098*/ 	.short	0x0100
        /*009a*/ 	.byte	0x08
	.zero		1


	//   ....[2]....
        /*009c*/ 	.word	0x00000250
        /*00a0*/ 	.word	0x000000ff
        /*00a4*/ 	.word	0x00000008
        /*00a8*/ 	.short	0x0100
        /*00aa*/ 	.byte	0x08
	.zero		1


	//   ....[3]....
        /*00ac*/ 	.word	0x00000260
        /*00b0*/ 	.word	0x000000ff
        /*00b4*/ 	.word	0x00000028
        /*00b8*/ 	.short	0x0100
        /*00ba*/ 	.byte	0x08
	.zero		1


	//   ....[4]....
        /*00bc*/ 	.word	0x00000270
        /*00c0*/ 	.word	0x000000ff
        /*00c4*/ 	.word	0x00000010
        /*00c8*/ 	.short	0x0100
        /*00ca*/ 	.byte	0x08
	.zero		1


	//   ....[5]....
        /*00cc*/ 	.word	0x00000280
        /*00d0*/ 	.word	0x000000ff
        /*00d4*/ 	.word	0x00000030
        /*00d8*/ 	.short	0x0100
        /*00da*/ 	.byte	0x08
	.zero		1


	//   ....[6]....
        /*00dc*/ 	.word	0x00000290
        /*00e0*/ 	.word	0x000000ff
        /*00e4*/ 	.word	0x00000018
        /*00e8*/ 	.short	0x0100
        /*00ea*/ 	.byte	0x08
	.zero		1


	//   ....[7]....
        /*00ec*/ 	.word	0x000002a0
        /*00f0*/ 	.word	0x000000ff
        /*00f4*/ 	.word	0x00000038
        /*00f8*/ 	.short	0x0100
        /*00fa*/ 	.byte	0x08
	.zero		1


	//   ....[8]....
        /*00fc*/ 	.word	0x000006e0
        /*0100*/ 	.word	0x000000ff
        /*0104*/ 	.word	0x00000050
        /*0108*/ 	.short	0x0100
        /*010a*/ 	.byte	0x06
	.zero		1


	//   ....[9]....
        /*010c*/ 	.word	0x00000780
        /*0110*/ 	.word	0x000000ff
        /*0114*/ 	.word	0x00000058
        /*0118*/ 	.short	0x0100
        /*011a*/ 	.byte	0x06
	.zero		1


	//   ....[10]....
        /*011c*/ 	.word	0x000017a0
        /*0120*/ 	.word	0x000000ff
        /*0124*/ 	.word	0x00000000
        /*0128*/ 	.short	0x010a
        /*012a*/ 	.byte	0x06
	.zero		1


	//   ....[11]....
        /*012c*/ 	.word	0x000017e0
        /*0130*/ 	.word	0x000000ff
        /*0134*/ 	.word	0x00000000
        /*0138*/ 	.short	0x010a
        /*013a*/ 	.byte	0x06
	.zero		1


	//   ....[12]....
        /*013c*/ 	.word	0x000020c0
        /*0140*/ 	.word	0x000000ff
        /*0144*/ 	.word	0x00000000
        /*0148*/ 	.short	0x010a
        /*014a*/ 	.byte	0x0c
	.zero		1


	//   ....[13]....
        /*014c*/ 	.word	0x00002100
        /*0150*/ 	.word	0x000000ff
        /*0154*/ 	.word	0x00000000
        /*0158*/ 	.short	0x010a
        /*015a*/ 	.byte	0x0c
	.zero		1


	//   ....[14]....
        /*015c*/ 	.word	0x000026e0
        /*0160*/ 	.word	0x0000008c
        /*0164*/ 	.word	0x00000000
        /*0168*/ 	.short	0x0101
        /*016a*/ 	.byte	0x3f
	.zero		1


	//   ....[15]....
        /*016c*/ 	.word	0x00002d50
        /*0170*/ 	.word	0x0000000c
        /*0174*/ 	.word	0x00000000
        /*0178*/ 	.short	0x0101
        /*017a*/ 	.byte	0x3f
	.zero		1


	//   ....[16]....
        /*017c*/ 	.word	0x00008720
        /*0180*/ 	.word	0x00000013
        /*0184*/ 	.word	0x00000020
        /*0188*/ 	.short	0x010a
        /*018a*/ 	.byte	0x3f
	.zero		1


	//   ....[17]....
        /*018c*/ 	.word	0x00008af0
        /*0190*/ 	.word	0x00000006
        /*0194*/ 	.word	0x00000058
        /*0198*/ 	.short	0x0101
        /*019a*/ 	.byte	0x3f
	.zero		1


	//   ....[18]....
        /*019c*/ 	.word	0x000091f0
        /*01a0*/ 	.word	0x00000005
        /*01a4*/ 	.word	0x00000000
        /*01a8*/ 	.short	0x010a
        /*01aa*/ 	.byte	0x3f
	.zero		1


	//   ....[19]....
        /*01ac*/ 	.word	0x00009270
        /*01b0*/ 	.word	0x00000007
        /*01b4*/ 	.word	0x00000000
        /*01b8*/ 	.short	0x010a
        /*01ba*/ 	.byte	0x3f
	.zero		1


	//   ....[20]....
        /*01bc*/ 	.word	0x00009300
        /*01c0*/ 	.word	0x00000006
        /*01c4*/ 	.word	0x00000000
        /*01c8*/ 	.short	0x010a
        /*01ca*/ 	.byte	0x3f
	.zero		1


	//   ....[21]....
        /*01cc*/ 	.word	0x00009390
        /*01d0*/ 	.word	0x00000003
        /*01d4*/ 	.word	0x00000000
        /*01d8*/ 	.short	0x010a
        /*01da*/ 	.byte	0x3f
	.zero		1


	//   ....[22]....
        /*01dc*/ 	.word	0x00009400
        /*01e0*/ 	.word	0x0000000d
        /*01e4*/ 	.word	0x00000000
        /*01e8*/ 	.short	0x010a
        /*01ea*/ 	.byte	0x3f
	.zero		1


	//   ....[23]....
        /*01ec*/ 	.word	0x00009460
        /*01f0*/ 	.word	0x00000091
        /*01f4*/ 	.word	0x00000000
        /*01f8*/ 	.short	0x010a
        /*01fa*/ 	.byte	0x3f
	.zero		1


	//   ....[24]....
        /*01fc*/ 	.word	0x00009530
        /*0200*/ 	.word	0x00000013
        /*0204*/ 	.word	0x00000020
        /*0208*/ 	.short	0x010a
        /*020a*/ 	.byte	0x3f
	.zero		1


	//   ....[25]....
        /*020c*/ 	.word	0x00009600
        /*0210*/ 	.word	0x00000005
        /*0214*/ 	.word	0x00000000
        /*0218*/ 	.short	0x010a
        /*021a*/ 	.byte	0x3f
	.zero		1


	//   ....[26]....
        /*021c*/ 	.word	0x00009650
        /*0220*/ 	.word	0x00000007
        /*0224*/ 	.word	0x00000000
        /*0228*/ 	.short	0x010a
        /*022a*/ 	.byte	0x3f
	.zero		1


	//   ....[27]....
        /*022c*/ 	.word	0x000096a0
        /*0230*/ 	.word	0x00000006
        /*0234*/ 	.word	0x00000000
        /*0238*/ 	.short	0x010a
        /*023a*/ 	.byte	0x3f
	.zero		1


	//----- nvinfo : EIATTR_NUM_MBARRIERS
	.align		4
.L_28:
        /*023c*/ 	.byte	0x03, 0x38
        /*023e*/ 	.short	0x000a


	//----- nvinfo : EIATTR_EXIT_INSTR_OFFSETS
	.align		4
        /*0240*/ 	.byte	0x04, 0x1c
        /*0242*/ 	.short	(.L_30 - .L_29)


	//   ....[0]....
.L_29:
        /*0244*/ 	.word	0x00000950


	//   ....[1]....
        /*0248*/ 	.word	0x00001140


	//   ....[2]....
        /*024c*/ 	.word	0x00007d70


	//   ....[3]....
        /*0250*/ 	.word	0x000082d0


	//   ....[4]....
        /*0254*/ 	.word	0x000093e0


	//----- nvinfo : EIATTR_MAX_THREADS
	.align		4
.L_30:
        /*0258*/ 	.byte	0x04, 0x05
        /*025a*/ 	.short	(.L_32 - .L_31)
.L_31:
        /*025c*/ 	.word	0x00000180
        /*0260*/ 	.word	0x00000001
        /*0264*/ 	.word	0x00000001


	//----- nvinfo : EIATTR_CRS_STACK_SIZE
	.align		4
.L_32:
        /*0268*/ 	.byte	0x04, 0x1e
        /*026a*/ 	.short	(.L_34 - .L_33)
.L_33:
        /*026c*/ 	.word	0x00000000


	//----- nvinfo : EIATTR_CBANK_PARAM_SIZE
	.align		4
.L_34:
        /*0270*/ 	.byte	0x03, 0x19
        /*0272*/ 	.short	0x0470


	//----- nvinfo : EIATTR_PARAM_CBANK
	.align		4
        /*0274*/ 	.byte	0x04, 0x0a
        /*0276*/ 	.short	(.L_36 - .L_35)
	.align		4
.L_35:
        /*0278*/ 	.word	index@(.nv.constant0._ZN7cutlass13device_kernelINS_4gemm6kernel13GemmUniversalIN4cute5tupleIJiiiiEEENS1_10collective13CollectiveMmaINS1_37MainloopSm90TmaGmmaWarpSpecializedFP8ILi4ENS5_IJNS4_1CILi2EEESB_NSA_ILi1EEEEEENS1_35KernelTmaWarpSpecializedCooperativeEEENS5_IJNSA_ILi128EEESG_NSA_ILi32EEEEEENS_12float_e4m3_tENS5_IJlSC_lEEESJ_SK_NS4_8TiledMMAINS4_8MMA_AtomIJNS4_4SM904GMMA31MMA_64x128x32_F32E4M3E4M3_SS_TNILNSO_7ScaleInE1ELSQ_1EEEEEENS4_6LayoutINS5_IJSB_SC_SC_EEENS5_IJSC_NSA_ILi0EEESV_EEEEENS5_IJNS4_10UnderscoreESY_SY_EEEEENS4_23SM90_TMA_LOAD_MULTICASTENS4_14ComposedLayoutINS4_7SwizzleILi1ELi4ELi3EEENS4_18smem_ptr_flag_bitsILi8EEENST_INS5_IJNSA_ILi8EEESH_EEENS5_IJSH_SC_EEEEEEEvNS4_8identityES11_S1B_vS1C_EENS_8epilogue10collective6detail29Sm90TmaWarpSpecializedAdapterINS1F_15DefaultEpilogueISJ_SK_SK_NS1E_6thread17LinearCombinationISJ_Li1EffLNS1J_9ScaleType4KindE0ELNS_15FloatRoundStyleE2ESJ_EENS1_15EpilogueDefaultEEEEEvvEEEEvNT_6ParamsE)
        /*027c*/ 	.short	0x0210
        /*027e*/ 	.short	0x0470


	//----- nvinfo : EIATTR_SW_WAR
	.align		4
.L_36:
        /*0280*/ 	.byte	0x04, 0x36
        /*0282*/ 	.short	(.L_38 - .L_37)
.L_37:
        /*0284*/ 	.word	0x00000008
.L_38:


//--------------------- .nv.callgraph             --------------------------
	.section	.nv.callgraph,"",@"SHT_CUDA_CALLGRAPH"
	.align	4
	.sectionentsize	8
	.align		4
        /*0000*/ 	.word	0x00000000
	.align		4
        /*0004*/ 	.word	0xffffffff
	.align		4
        /*0008*/ 	.word	0x00000000
	.align		4
        /*000c*/ 	.word	0xfffffffe
	.align		4
        /*0010*/ 	.word	0x00000000
	.align		4
        /*0014*/ 	.word	0xfffffffd
	.align		4
        /*0018*/ 	.word	0x00000000
	.align		4
        /*001c*/ 	.word	0xfffffffc


//--------------------- .nv.constant4             --------------------------
	.section	.nv.constant4,"a",@progbits
	.align	8
	.align		8
.nv.constant4:
        /*0000*/ 	.dword	_ZN39_INTERNAL_1be39d81_4_k_cu_4a4b64d2_55824cuda3std3__45__cpo5beginE
	.align		8
        /*0008*/ 	.dword	_ZN39_INTERNAL_1be39d81_4_k_cu_4a4b64d2_55824cuda3std3__45__cpo3endE
	.align		8
        /*0010*/ 	.dword	_ZN39_INTERNAL_1be39d81_4_k_cu_4a4b64d2_55824cuda3std3__45__cpo6cbeginE
	.align		8
        /*0018*/ 	.dword	_ZN39_INTERNAL_1be39d81_4_k_cu_4a4b64d2_55824cuda3std3__45__cpo4cendE
	.align		8
        /*0020*/ 	.dword	_ZN39_INTERNAL_1be39d81_4_k_cu_4a4b64d2_55824cuda3std3__441_GLOBAL__N__1be39d81_4_k_cu_4a4b64d2_55826ignoreE
	.align		8
        /*0028*/ 	.dword	_ZN39_INTERNAL_1be39d81_4_k_cu_4a4b64d2_55824cuda3std3__419piecewise_constructE
	.align		8
        /*0030*/ 	.dword	_ZN39_INTERNAL_1be39d81_4_k_cu_4a4b64d2_55824cuda3std3__48in_placeE
	.align		8
        /*0038*/ 	.dword	_ZN39_INTERNAL_1be39d81_4_k_cu_4a4b64d2_55824cuda3std6ranges3__45__cpo4swapE
	.align		8
        /*0040*/ 	.dword	_ZN39_INTERNAL_1be39d81_4_k_cu_4a4b64d2_55824cuda3std6ranges3__45__cpo9iter_moveE
	.align		8
        /*0048*/ 	.dword	_ZN39_INTERNAL_1be39d81_4_k_cu_4a4b64d2_55824cute7productE
	.align		8
        /*0050*/ 	.dword	_ZN39_INTERNAL_1be39d81_4_k_cu_4a4b64d2_55824cute1_E


//--------------------- .text._ZN7cutlass13device_kernelINS_4gemm6kernel13GemmUniversalIN4cute5tupleIJiiiiEEENS1_10collective13CollectiveMmaINS1_37MainloopSm90TmaGmmaWarpSpecializedFP8ILi4ENS5_IJNS4_1CILi2EEESB_NSA_ILi1EEEEEENS1_35KernelTmaWarpSpecializedCooperativeEEENS5_IJNSA_ILi128EEESG_NSA_ILi32EEEEEENS_12float_e4m3_tENS5_IJlSC_lEEESJ_SK_NS4_8TiledMMAINS4_8MMA_AtomIJNS4_4SM904GMMA31MMA_64x128x32_F32E4M3E4M3_SS_TNILNSO_7ScaleInE1ELSQ_1EEEEEENS4_6LayoutINS5_IJSB_SC_SC_EEENS5_IJSC_NSA_ILi0EEESV_EEEEENS5_IJNS4_10UnderscoreESY_SY_EEEEENS4_23SM90_TMA_LOAD_MULTICASTENS4_14ComposedLayoutINS4_7SwizzleILi1ELi4ELi3EEENS4_18smem_ptr_flag_bitsILi8EEENST_INS5_IJNSA_ILi8EEESH_EEENS5_IJSH_SC_EEEEEEEvNS4_8identityES11_S1B_vS1C_EENS_8epilogue10collective6detail29Sm90TmaWarpSpecializedAdapterINS1F_15DefaultEpilogueISJ_SK_SK_NS1E_6thread17LinearCombinationISJ_Li1EffLNS1J_9ScaleType4KindE0ELNS_15FloatRoundStyleE2ESJ_EENS1_15EpilogueDefaultEEEEEvvEEEEvNT_6ParamsE --------------------------
	.section	.text._ZN7cutlass13device_kernelINS_4gemm6kernel13GemmUniversalIN4cute5tupleIJiiiiEEENS1_10collective13CollectiveMmaINS1_37MainloopSm90TmaGmmaWarpSpecializedFP8ILi4ENS5_IJNS4_1CILi2EEESB_NSA_ILi1EEEEEENS1_35KernelTmaWarpSpecializedCooperativeEEENS5_IJNSA_ILi128EEESG_NSA_ILi32EEEEEENS_12float_e4m3_tENS5_IJlSC_lEEESJ_SK_NS4_8TiledMMAINS4_8MMA_AtomIJNS4_4SM904GMMA31MMA_64x128x32_F32E4M3E4M3_SS_TNILNSO_7ScaleInE1ELSQ_1EEEEEENS4_6LayoutINS5_IJSB_SC_SC_EEENS5_IJSC_NSA_ILi0EEESV_EEEEENS5_IJNS4_10UnderscoreESY_SY_EEEEENS4_23SM90_TMA_LOAD_MULTICASTENS4_14ComposedLayoutINS4_7SwizzleILi1ELi4ELi3EEENS4_18smem_ptr_flag_bitsILi8EEENST_INS5_IJNSA_ILi8EEESH_EEENS5_IJSH_SC_EEEEEEEvNS4_8identityES11_S1B_vS1C_EENS_8epilogue10collective6detail29Sm90TmaWarpSpecializedAdapterINS1F_15DefaultEpilogueISJ_SK_SK_NS1E_6thread17LinearCombinationISJ_Li1EffLNS1J_9ScaleType4KindE0ELNS_15FloatRoundStyleE2ESJ_EENS1_15EpilogueDefaultEEEEEvvEEEEvNT_6ParamsE,"ax",@progbits
	.align	128
.text._ZN7cutlass13device_kernelINS_4gemm6kernel13GemmUniversalIN4cute5tupleIJiiiiEEENS1_10collective13CollectiveMmaINS1_37MainloopSm90TmaGmmaWarpSpecializedFP8ILi4ENS5_IJNS4_1CILi2EEESB_NSA_ILi1EEEEEENS1_35KernelTmaWarpSpecializedCooperativeEEENS5_IJNSA_ILi128EEESG_NSA_ILi32EEEEEENS_12float_e4m3_tENS5_IJlSC_lEEESJ_SK_NS4_8TiledMMAINS4_8MMA_AtomIJNS4_4SM904GMMA31MMA_64x128x32_F32E4M3E4M3_SS_TNILNSO_7ScaleInE1ELSQ_1EEEEEENS4_6LayoutINS5_IJSB_SC_SC_EEENS5_IJSC_NSA_ILi0EEESV_EEEEENS5_IJNS4_10UnderscoreESY_SY_EEEEENS4_23SM90_TMA_LOAD_MULTICASTENS4_14ComposedLayoutINS4_7SwizzleILi1ELi4ELi3EEENS4_18smem_ptr_flag_bitsILi8EEENST_INS5_IJNSA_ILi8EEESH_EEENS5_IJSH_SC_EEEEEEEvNS4_8identityES11_S1B_vS1C_EENS_8epilogue10collective6detail29Sm90TmaWarpSpecializedAdapterINS1F_15DefaultEpilogueISJ_SK_SK_NS1E_6thread17LinearCombinationISJ_Li1EffLNS1J_9ScaleType4KindE0ELNS_15FloatRoundStyleE2ESJ_EENS1_15EpilogueDefaultEEEEEvvEEEEvNT_6ParamsE:
        .type           _ZN7cutlass13device_kernelINS_4gemm6kernel13GemmUniversalIN4cute5tupleIJiiiiEEENS1_10collective13CollectiveMmaINS1_37MainloopSm90TmaGmmaWarpSpecializedFP8ILi4ENS5_IJNS4_1CILi2EEESB_NSA_ILi1EEEEEENS1_35KernelTmaWarpSpecializedCooperativeEEENS5_IJNSA_ILi128EEESG_NSA_ILi32EEEEEENS_12float_e4m3_tENS5_IJlSC_lEEESJ_SK_NS4_8TiledMMAINS4_8MMA_AtomIJNS4_4SM904GMMA31MMA_64x128x32_F32E4M3E4M3_SS_TNILNSO_7ScaleInE1ELSQ_1EEEEEENS4_6LayoutINS5_IJSB_SC_SC_EEENS5_IJSC_NSA_ILi0EEESV_EEEEENS5_IJNS4_10UnderscoreESY_SY_EEEEENS4_23SM90_TMA_LOAD_MULTICASTENS4_14ComposedLayoutINS4_7SwizzleILi1ELi4ELi3EEENS4_18smem_ptr_flag_bitsILi8EEENST_INS5_IJNSA_ILi8EEESH_EEENS5_IJSH_SC_EEEEEEEvNS4_8identityES11_S1B_vS1C_EENS_8epilogue10collective6detail29Sm90TmaWarpSpecializedAdapterINS1F_15DefaultEpilogueISJ_SK_SK_NS1E_6thread17LinearCombinationISJ_Li1EffLNS1J_9ScaleType4KindE0ELNS_15FloatRoundStyleE2ESJ_EENS1_15EpilogueDefaultEEEEEvvEEEEvNT_6ParamsE,@function
        .size           _ZN7cutlass13device_kernelINS_4gemm6kernel13GemmUniversalIN4cute5tupleIJiiiiEEENS1_10collective13CollectiveMmaINS1_37MainloopSm90TmaGmmaWarpSpecializedFP8ILi4ENS5_IJNS4_1CILi2EEESB_NSA_ILi1EEEEEENS1_35KernelTmaWarpSpecializedCooperativeEEENS5_IJNSA_ILi128EEESG_NSA_ILi32EEEEEENS_12float_e4m3_tENS5_IJlSC_lEEESJ_SK_NS4_8TiledMMAINS4_8MMA_AtomIJNS4_4SM904GMMA31MMA_64x128x32_F32E4M3E4M3_SS_TNILNSO_7ScaleInE1ELSQ_1EEEEEENS4_6LayoutINS5_IJSB_SC_SC_EEENS5_IJSC_NSA_ILi0EEESV_EEEEENS5_IJNS4_10UnderscoreESY_SY_EEEEENS4_23SM90_TMA_LOAD_MULTICASTENS4_14ComposedLayoutINS4_7SwizzleILi1ELi4ELi3EEENS4_18smem_ptr_flag_bitsILi8EEENST_INS5_IJNSA_ILi8EEESH_EEENS5_IJSH_SC_EEEEEEEvNS4_8identityES11_S1B_vS1C_EENS_8epilogue10collective6detail29Sm90TmaWarpSpecializedAdapterINS1F_15DefaultEpilogueISJ_SK_SK_NS1E_6thread17LinearCombinationISJ_Li1EffLNS1J_9ScaleType4KindE0ELNS_15FloatRoundStyleE2ESJ_EENS1_15EpilogueDefaultEEEEEvvEEEEvNT_6ParamsE,(.L_x_204 - _ZN7cutlass13device_kernelINS_4gemm6kernel13GemmUniversalIN4cute5tupleIJiiiiEEENS1_10collective13CollectiveMmaINS1_37MainloopSm90TmaGmmaWarpSpecializedFP8ILi4ENS5_IJNS4_1CILi2EEESB_NSA_ILi1EEEEEENS1_35KernelTmaWarpSpecializedCooperativeEEENS5_IJNSA_ILi128EEESG_NSA_ILi32EEEEEENS_12float_e4m3_tENS5_IJlSC_lEEESJ_SK_NS4_8TiledMMAINS4_8MMA_AtomIJNS4_4SM904GMMA31MMA_64x128x32_F32E4M3E4M3_SS_TNILNSO_7ScaleInE1ELSQ_1EEEEEENS4_6LayoutINS5_IJSB_SC_SC_EEENS5_IJSC_NSA_ILi0EEESV_EEEEENS5_IJNS4_10UnderscoreESY_SY_EEEEENS4_23SM90_TMA_LOAD_MULTICASTENS4_14ComposedLayoutINS4_7SwizzleILi1ELi4ELi3EEENS4_18smem_ptr_flag_bitsILi8EEENST_INS5_IJNSA_ILi8EEESH_EEENS5_IJSH_SC_EEEEEEEvNS4_8identityES11_S1B_vS1C_EENS_8epilogue10collective6detail29Sm90TmaWarpSpecializedAdapterINS1F_15DefaultEpilogueISJ_SK_SK_NS1E_6thread17LinearCombinationISJ_Li1EffLNS1J_9ScaleType4KindE0ELNS_15FloatRoundStyleE2ESJ_EENS1_15EpilogueDefaultEEEEEvvEEEEvNT_6ParamsE)
        .other          _ZN7cutlass13device_kernelINS_4gemm6kernel13GemmUniversalIN4cute5tupleIJiiiiEEENS1_10collective13CollectiveMmaINS1_37MainloopSm90TmaGmmaWarpSpecializedFP8ILi4ENS5_IJNS4_1CILi2EEESB_NSA_ILi1EEEEEENS1_35KernelTmaWarpSpecializedCooperativeEEENS5_IJNSA_ILi128EEESG_NSA_ILi32EEEEEENS_12float_e4m3_tENS5_IJlSC_lEEESJ_SK_NS4_8TiledMMAINS4_8MMA_AtomIJNS4_4SM904GMMA31MMA_64x128x32_F32E4M3E4M3_SS_TNILNSO_7ScaleInE1ELSQ_1EEEEEENS4_6LayoutINS5_IJSB_SC_SC_EEENS5_IJSC_NSA_ILi0EEESV_EEEEENS5_IJNS4_10UnderscoreESY_SY_EEEEENS4_23SM90_TMA_LOAD_MULTICASTENS4_14ComposedLayoutINS4_7SwizzleILi1ELi4ELi3EEENS4_18smem_ptr_flag_bitsILi8EEENST_INS5_IJNSA_ILi8EEESH_EEENS5_IJSH_SC_EEEEEEEvNS4_8identityES11_S1B_vS1C_EENS_8epilogue10collective6detail29Sm90TmaWarpSpecializedAdapterINS1F_15DefaultEpilogueISJ_SK_SK_NS1E_6thread17LinearCombinationISJ_Li1EffLNS1J_9ScaleType4KindE0ELNS_15FloatRoundStyleE2ESJ_EENS1_15EpilogueDefaultEEEEEvvEEEEvNT_6ParamsE,@"STO_CUDA_ENTRY STV_DEFAULT"
_ZN7cutlass13device_kernelINS_4gemm6kernel13GemmUniversalIN4cute5tupleIJiiiiEEENS1_10collective13CollectiveMmaINS1_37MainloopSm90TmaGmmaWarpSpecializedFP8ILi4ENS5_IJNS4_1CILi2EEESB_NSA_ILi1EEEEEENS1_35KernelTmaWarpSpecializedCooperativeEEENS5_IJNSA_ILi128EEESG_NSA_ILi32EEEEEENS_12float_e4m3_tENS5_IJlSC_lEEESJ_SK_NS4_8TiledMMAINS4_8MMA_AtomIJNS4_4SM904GMMA31MMA_64x128x32_F32E4M3E4M3_SS_TNILNSO_7ScaleInE1ELSQ_1EEEEEENS4_6LayoutINS5_IJSB_SC_SC_EEENS5_IJSC_NSA_ILi0EEESV_EEEEENS5_IJNS4_10UnderscoreESY_SY_EEEEENS4_23SM90_TMA_LOAD_MULTICASTENS4_14ComposedLayoutINS4_7SwizzleILi1ELi4ELi3EEENS4_18smem_ptr_flag_bitsILi8EEENST_INS5_IJNSA_ILi8EEESH_EEENS5_IJSH_SC_EEEEEEEvNS4_8identityES11_S1B_vS1C_EENS_8epilogue10collective6detail29Sm90TmaWarpSpecializedAdapterINS1F_15DefaultEpilogueISJ_SK_SK_NS1E_6thread17LinearCombinationISJ_Li1EffLNS1J_9ScaleType4KindE0ELNS_15FloatRoundStyleE2ESJ_EENS1_15EpilogueDefaultEEEEEvvEEEEvNT_6ParamsE:
[----:B------:R-:W-:Y:S01]  /*0000*/  LDC R1, c[0x0][0x28] ;  /* 0x00000a00ff017b82 */ /* 0x000fe20000000800 */
[----:B------:R-:W0:Y:S01]  /*0010*/  S2R R0, SR_TID.X ;  /* 0x0000000000007919 */ /* 0x000e220000002100 */
[----:B------:R-:W-:Y:S01]  /*0020*/  ELECT P0, URZ, PT ;  /* 0x00000000003f782f */ /* 0x000fe20003800000 */
[----:B------:R-:W-:Y:S01]  /*0030*/  BSSY B0, `(.L_x_0) ;  /* 0x000000f000007945 */ /* 0x000fe20003800000 */
[--C-:B0-----:R-:W-:Y:S02]  /*0040*/  SHF.R.U32.HI R2, RZ, 0x5, R0.reuse ;  /* 0x00000005ff027819 */ /* 0x101fe40000011600 */
[----:B------:R-:W-:-:S03]  /*0050*/  SHF.R.U32.HI R3, RZ, 0x7, R0 ;  /* 0x00000007ff037819 */ /* 0x000fc60000011600 */
[----:B------:R-:W0:Y:S04]  /*0060*/  SHFL.IDX PT, R7, R2, RZ, 0x1f ;  /* 0x00001fff02077589 */ /* 0x000e2800000e0000 */
[----:B------:R-:W1:Y:S01]  /*0070*/  SHFL.IDX PT, R3, R3, RZ, 0x1f ;  /* 0x00001fff03037589 */ /* 0x000e6200000e0000 */
[----:B0-----:R-:W-:-:S13]  /*0080*/  ISETP.NE.OR P0, PT, R7, RZ, !P0 ;  /* 0x000000ff0700720c */ /* 0x001fda0004705670 */
[----:B-1----:R-:W-:Y:S05]  /*0090*/  @P0 BRA `(.L_x_1) ;  /* 0x0000000000200947 */ /* 0x002fea0003800000 */
[----:B------:R-:W-:Y:S02]  /*00a0*/  ULDC.64 UR4, c[0x0][0x198] ;  /* 0x0000660000047ab9 */ /* 0x000fe40000000a00 */
[----:B------:R-:W-:Y:S02]  /*00b0*/  UIADD3 UR6, UP0, UR4, 0xf0, URZ ;  /* 0x000000f004067890 */ /* 0x000fe4000ff1e03f */
[----:B------:R-:W-:Y:S02]  /*00c0*/  UIADD3 UR4, UP1, UR4, 0x1f0, URZ ;  /* 0x000001f004047890 */ /* 0x000fe4000ff3e03f */
[----:B------:R-:W-:Y:S02]  /*00d0*/  UIADD3.X UR7, URZ, UR5, URZ, UP0, !UPT ;  /* 0x000000053f077290 */ /* 0x000fe400087fe43f */
[----:B------:R-:W-:-:S07]  /*00e0*/  UIADD3.X UR5, URZ, UR5, URZ, UP1, !UPT ;  /* 0x000000053f057290 */ /* 0x000fce0008ffe43f */
[----:B------:R0:W-:Y:S02]  /*00f0*/  UTMACCTL.PF [UR6] ;  /* 0x00000000060079b9 */ /* 0x0001e40008040000 */
[----:B------:R0:W-:Y:S02]  /*0100*/  UTMACCTL.PF [UR4] ;  /* 0x00000000040079b9 */ /* 0x0001e40008040000 */
[----:B0-----:R-:W-:Y:S01]  /*0110*/  NOP ;  /* 0x0000000000007918 */ /* 0x001fe20000000000 */
.L_x_1:
[----:B------:R-:W-:Y:S05]  /*0120*/  BSYNC B0 ;  /* 0x0000000000007941 */ /* 0x000fea0003800000 */
.L_x_0:
[----:B------:R-:W0:Y:S02]  /*0130*/  SHFL.IDX PT, R4, R2, RZ, 0x1f ;  /* 0x00001fff02047589 */ /* 0x000e2400000e0000 */
[----:B0-----:R-:W-:-:S13]  /*0140*/  ISETP.NE.AND P0, PT, R4, RZ, PT ;  /* 0x000000ff0400720c */ /* 0x001fda0003f05270 */
[----:B------:R-:W-:Y:S05]  /*0150*/  @P0 BRA `(.L_x_2) ;  /* 0x0000000000580947 */ /* 0x000fea0003800000 */
[----:B------:R-:W0:Y:S01]  /*0160*/  S2UR UR8, SR_CgaCtaId ;  /* 0x00000000000879c3 */ /* 0x000e220000008800 */
[----:B------:R-:W-:Y:S01]  /*0170*/  UMOV UR4, 0x400 ;  /* 0x0000040000047882 */ /* 0x000fe20000000000 */
[----:B------:R-:W-:Y:S01]  /*0180*/  UMOV UR5, 0x1 ;  /* 0x0000000100057882 */ /* 0x000fe20000000000 */
[----:B------:R-:W-:Y:S01]  /*0190*/  UMOV UR6, 0x6 ;  /* 0x0000000600067882 */ /* 0x000fe20000000000 */
[----:B------:R-:W-:Y:S01]  /*01a0*/  ELECT P0, URZ, PT ;  /* 0x00000000003f782f */ /* 0x000fe20003800000 */
[----:B------:R-:W-:-:S04]  /*01b0*/  UIADD3 UR6, -UR6, 0x100000, URZ ;  /* 0x0010000006067890 */ /* 0x000fc8000fffe13f */
[----:B------:R-:W-:Y:S02]  /*01c0*/  USHF.L.U32 UR7, UR6, 0xb, URZ ;  /* 0x0000000b06077899 */ /* 0x000fe4000800063f */
[----:B------:R-:W-:Y:S02]  /*01d0*/  USHF.L.U32 UR6, UR6, 0x1, URZ ;  /* 0x0000000106067899 */ /* 0x000fe4000800063f */
[----:B0-----:R-:W-:Y:S02]  /*01e0*/  ULEA UR8, UR8, UR4, 0x18 ;  /* 0x0000000408087291 */ /* 0x001fe4000f8ec03f */
[----:B------:R-:W-:-:S04]  /*01f0*/  UIADD3 UR4, -UR5, 0x100000, URZ ;  /* 0x0010000005047890 */ /* 0x000fc8000fffe13f */
[----:B------:R-:W-:Y:S02]  /*0200*/  USHF.L.U32 UR5, UR4, 0xb, URZ ;  /* 0x0000000b04057899 */ /* 0x000fe4000800063f */
[----:B------:R-:W-:Y:S01]  /*0210*/  USHF.L.U32 UR4, UR4, 0x1, URZ ;  /* 0x0000000104047899 */ /* 0x000fe2000800063f */
[----:B------:R-:W0:Y:S11]  /*0220*/  FENCE.VIEW.ASYNC.S ;  /* 0x00000000000073c6 */ /* 0x000e360000000000 */
[----:B0-----:R0:W1:Y:S01]  /*0230*/  SYNCS.EXCH.64 URZ, [UR8], UR4 ;  /* 0x00000004083f75b2 */ /* 0x0010620008000100 */
[----:B------:R0:W2:Y:S01]  /*0240*/  SYNCS.EXCH.64 URZ, [UR8+0x20], UR6 ;  /* 0x00002006083f75b2 */ /* 0x0000a20008000100 */
[----:B------:R0:W3:Y:S01]  /*0250*/  SYNCS.EXCH.64 URZ, [UR8+0x8], UR4 ;  /* 0x00000804083f75b2 */ /* 0x0000e20008000100 */
[----:B------:R0:W4:Y:S01]  /*0260*/  SYNCS.EXCH.64 URZ, [UR8+0x28], UR6 ;  /* 0x00002806083f75b2 */ /* 0x0001220008000100 */
[----:B------:R0:W0:Y:S01]  /*0270*/  SYNCS.EXCH.64 URZ, [UR8+0x10], UR4 ;  /* 0x00001004083f75b2 */ /* 0x0000220008000100 */
[----:B------:R0:W0:Y:S01]  /*0280*/  SYNCS.EXCH.64 URZ, [UR8+0x30], UR6 ;  /* 0x00003006083f75b2 */ /* 0x0000220008000100 */
[----:B------:R0:W0:Y:S01]  /*0290*/  SYNCS.EXCH.64 URZ, [UR8+0x18], UR4 ;  /* 0x00001804083f75b2 */ /* 0x0000220008000100 */
[----:B------:R0:W0:Y:S01]  /*02a0*/  SYNCS.EXCH.64 URZ, [UR8+0x38], UR6 ;  /* 0x00003806083f75b2 */ /* 0x0000220008000100 */
[----:B------:R-:W-:Y:S01]  /*02b0*/  NOP ;  /* 0x0000000000007918 */ /* 0x000fe20000000000 */
.L_x_2:
[----:B------:R-:W-:Y:S01]  /*02c0*/  SHF.R.S32.HI R5, RZ, 0x1f, R0 ;  /* 0x0000001fff057819 */ /* 0x000fe20000011400 */
[----:B------:R-:W5:Y:S01]  /*02d0*/  SHFL.IDX PT, R2, R2, RZ, 0x1f ;  /* 0x00001fff02027589 */ /* 0x000f6200000e0000 */
[----:B0-----:R-:W0:Y:S01]  /*02e0*/  S2UR UR8, SR_CTAID.X ;  /* 0x00000000000879c3 */ /* 0x001e220000002500 */
[----:B------:R-:W-:Y:S02]  /*02f0*/  ELECT P0, URZ, PT ;  /* 0x00000000003f782f */ /* 0x000fe40003800000 */
[----:B------:R-:W-:Y:S01]  /*0300*/  LEA.HI R5, R5, R0, RZ, 0x7 ;  /* 0x0000000005057211 */ /* 0x000fe200078f38ff */
[----:B------:R-:W1:Y:S01]  /*0310*/  S2R R8, SR_CTAID.Y ;  /* 0x0000000000087919 */ /* 0x000e620000002600 */
[----:B------:R-:W-:Y:S01]  /*0320*/  SHF.R.S32.HI R11, RZ, 0x1f, R4 ;  /* 0x0000001fff0b7819 */ /* 0x000fe20000011404 */
[----:B------:R-:W-:Y:S01]  /*0330*/  ULDC UR4, c[0x0][0x150] ;  /* 0x0000540000047ab9 */ /* 0x000fe20000000800 */
[----:B------:R-:W-:Y:S01]  /*0340*/  LOP3.LUT R5, R5, 0xffffff80, RZ, 0xc0, !PT ;  /* 0xffffff8005057812 */ /* 0x000fe200078ec0ff */
[----:B------:R-:W-:Y:S01]  /*0350*/  VIADD R16, R3, 0xffffffff ;  /* 0xffffffff03107836 */ /* 0x000fe20000000000 */
[----:B------:R-:W-:Y:S01]  /*0360*/  LEA.HI R11, R11, R4, RZ, 0x2 ;  /* 0x000000040b0b7211 */ /* 0x000fe200078f10ff */
[----:B------:R-:W2:Y:S01]  /*0370*/  LDC R12, c[0x0][0x144] ;  /* 0x00005100ff0c7b82 */ /* 0x000ea20000000800 */
[----:B------:R-:W-:Y:S01]  /*0380*/  NOP ;  /* 0x0000000000007918 */ /* 0x000fe20000000000 */
[----:B------:R-:W-:Y:S01]  /*0390*/  IMAD.IADD R6, R0, 0x1, -R5 ;  /* 0x0000000100067824 */ /* 0x000fe200078e0a05 */
[----:B------:R-:W-:Y:S01]  /*03a0*/  LOP3.LUT R11, R11, 0x3ffffffc, RZ, 0xc0, !PT ;  /* 0x3ffffffc0b0b7812 */ /* 0x000fe200078ec0ff */
[----:B------:R-:W-:Y:S01]  /*03b0*/  NOP ;  /* 0x0000000000007918 */ /* 0x000fe20000000000 */
[----:B------:R-:W-:-:S02]  /*03c0*/  ISETP.NE.AND P4, PT, R3, RZ, PT ;  /* 0x000000ff0300720c */ /* 0x000fc40003f85270 */
[----:B------:R-:W-:Y:S01]  /*03d0*/  SHF.R.S32.HI R5, RZ, 0x1f, R6 ;  /* 0x0000001fff057819 */ /* 0x000fe20000011406 */
[----:B------:R-:W-:Y:S01]  /*03e0*/  IMAD.IADD R4, R4, 0x1, -R11 ;  /* 0x0000000104047824 */ /* 0x000fe200078e0a0b */
[----:B------:R-:W3:Y:S01]  /*03f0*/  LDC R14, c[0x0][0x140] ;  /* 0x00005000ff0e7b82 */ /* 0x000ee20000000800 */
[----:B------:R-:W-:Y:S02]  /*0400*/  ISETP.GE.U32.AND P6, PT, R16, 0x2, PT ;  /* 0x000000021000780c */ /* 0x000fe40003fc6070 */
[----:B------:R-:W-:Y:S02]  /*0410*/  LEA.HI R5, R5, R6, RZ, 0x3 ;  /* 0x0000000605057211 */ /* 0x000fe400078f18ff */
[----:B-----5:R-:W-:Y:S02]  /*0420*/  ISETP.NE.OR P0, PT, R2, RZ, !P0 ;  /* 0x000000ff0200720c */ /* 0x020fe40004705670 */
[--C-:B------:R-:W-:Y:S01]  /*0430*/  SHF.R.S32.HI R2, RZ, 0x3, R5.reuse ;  /* 0x00000003ff027819 */ /* 0x100fe20000011405 */
[----:B------:R-:W5:Y:S01]  /*0440*/  LDC R13, c[0x0][0x148] ;  /* 0x00005200ff0d7b82 */ /* 0x000f620000000800 */
[----:B------:R-:W-:-:S02]  /*0450*/  SHF.R.S32.HI R5, RZ, 0x1f, R5 ;  /* 0x0000001fff057819 */ /* 0x000fc40000011405 */
[----:B0-----:R-:W-:Y:S02]  /*0460*/  I2FP.F32.U32 R10, UR8 ;  /* 0x00000008000a7c45 */ /* 0x001fe40008201000 */
[----:B------:R-:W-:-:S03]  /*0470*/  LEA.HI R5, R5, R2, RZ, 0x2 ;  /* 0x0000000205057211 */ /* 0x000fc600078f10ff */
[----:B------:R-:W-:Y:S01]  /*0480*/  FMUL R10, R10, UR4 ;  /* 0x000000040a0a7c20 */ /* 0x000fe20008400000 */
[----:B------:R-:W-:Y:S01]  /*0490*/  LOP3.LUT R5, R5, 0xfffffffc, RZ, 0xc0, !PT ;  /* 0xfffffffc05057812 */ /* 0x000fe200078ec0ff */
[----:B------:R-:W-:Y:S01]  /*04a0*/  VOTEU.ALL UP0, P0 ;  /* 0x00000000003f7886 */ /* 0x000fe20000000000 */
[----:B-1----:R-:W-:Y:S01]  /*04b0*/  I2FP.F32.U32 R11, R8 ;  /* 0x00000008000b7245 */ /* 0x002fe20000201000 */
[----:B------:R-:W-:Y:S01]  /*04c0*/  ULDC UR4, c[0x0][0x154] ;  /* 0x0000550000047ab9 */ /* 0x000fe20000000800 */
[----:B------:R-:W-:Y:S01]  /*04d0*/  VOTEU.ALL UP1, P0 ;  /* 0x00000000003f7886 */ /* 0x000fe20000020000 */
[----:B------:R-:W0:Y:S01]  /*04e0*/  F2I.U32.TRUNC.NTZ R10, R10 ;  /* 0x0000000a000a7305 */ /* 0x000e22000020f000 */
[----:B------:R-:W-:Y:S01]  /*04f0*/  IMAD.IADD R5, R2, 0x1, -R5 ;  /* 0x0000000102057824 */ /* 0x000fe200078e0a05 */
[----:B------:R-:W1:Y:S01]  /*0500*/  @!UP0 S2UR UR7, SR_CgaCtaId ;  /* 0x00000000000789c3 */ /* 0x000e620000008800 */
[----:B------:R-:W-:Y:S01]  /*0510*/  @!UP0 UMOV UR6, 0x400 ;  /* 0x0000040000068882 */ /* 0x000fe20000000000 */
[----:B---3--:R-:W-:Y:S01]  /*0520*/  ISETP.EQ.U32.AND P3, PT, R14, 0x1, PT ;  /* 0x000000010e00780c */ /* 0x008fe20003f62070 */
[----:B------:R-:W-:-:S05]  /*0530*/  IMAD R5, R4, 0x4, R5 ;  /* 0x0000000404057824 */ /* 0x000fca00078e0205 */
[----:B------:R-:W-:-:S04]  /*0540*/  LEA.HI R2, R5, R5, RZ, 0x1 ;  /* 0x0000000505027211 */ /* 0x000fc800078f08ff */
[----:B------:R-:W-:Y:S01]  /*0550*/  LOP3.LUT R4, R2, 0xfffffffe, RZ, 0xc0, !PT ;  /* 0xfffffffe02047812 */ /* 0x000fe200078ec0ff */
[----:B0-----:R-:W-:Y:S02]  /*0560*/  IMAD.MOV R15, RZ, RZ, -R10 ;  /* 0x000000ffff0f7224 */ /* 0x001fe400078e0a0a */
[----:B------:R-:W-:Y:S01]  /*0570*/  FMUL R10, R11, UR4 ;  /* 0x000000040b0a7c20 */ /* 0x000fe20008400000 */
[----:B------:R-:W-:Y:S01]  /*0580*/  SHF.R.S32.HI R2, RZ, 0x1f, R7 ;  /* 0x0000001fff027819 */ /* 0x000fe20000011407 */
[----:B------:R-:W-:Y:S01]  /*0590*/  UMOV UR4, 0x20 ;  /* 0x0000002000047882 */ /* 0x000fe20000000000 */
[----:B--2---:R-:W-:Y:S01]  /*05a0*/  IMAD R12, R12, R15, UR8 ;  /* 0x000000080c0c7e24 */ /* 0x004fe2000f8e020f */
[----:B------:R-:W-:-:S04]  /*05b0*/  @!UP0 UIADD3 UR4, -UR4, 0x100000, URZ ;  /* 0x0010000004048890 */ /* 0x000fc8000fffe13f */
[----:B------:R-:W-:Y:S02]  /*05c0*/  @!UP0 USHF.L.U32 UR5, UR4, 0xb, URZ ;  /* 0x0000000b04058899 */ /* 0x000fe4000800063f */
[----:B------:R-:W-:Y:S01]  /*05d0*/  @!UP0 USHF.L.U32 UR4, UR4, 0x1, URZ ;  /* 0x0000000104048899 */ /* 0x000fe2000800063f */
[C---:B------:R-:W-:Y:S01]  /*05e0*/  IMAD.IADD R11, R5.reuse, 0x1, -R4 ;  /* 0x00000001050b7824 */ /* 0x040fe200078e0a04 */
[----:B------:R-:W0:Y:S01]  /*05f0*/  F2I.U32.TRUNC.NTZ R10, R10 ;  /* 0x0000000a000a7305 */ /* 0x000e22000020f000 */
[----:B------:R-:W-:Y:S01]  /*0600*/  LEA.HI R2, R2, R7, RZ, 0x2 ;  /* 0x0000000702027211 */ /* 0x000fe200078f10ff */
[----:B------:R-:W-:Y:S02]  /*0610*/  IMAD.SHL.U32 R4, R5, 0x4, RZ ;  /* 0x0000000405047824 */ /* 0x000fe400078e00ff */
[----:B------:R-:W-:Y:S01]  /*0620*/  ISETP.NE.AND P2, PT, R11, R12, PT ;  /* 0x0000000c0b00720c */ /* 0x000fe20003f45270 */
[----:B-1----:R-:W-:Y:S01]  /*0630*/  @!UP0 ULEA UR6, UR7, UR6, 0x18 ;  /* 0x0000000607068291 */ /* 0x002fe2000f8ec03f */
[----:B------:R-:W-:Y:S01]  /*0640*/  LOP3.LUT R2, R2, 0xfffffffc, RZ, 0xc0, !PT ;  /* 0xfffffffc02027812 */ /* 0x000fe200078ec0ff */
[----:B------:R-:W-:Y:S01]  /*0650*/  VOTEU.ALL UP0, P0 ;  /* 0x00000000003f7886 */ /* 0x000fe20000000000 */
[----:B------:R-:W-:-:S02]  /*0660*/  LOP3.LUT R5, R5, 0xc, R4, 0x78, !PT ;  /* 0x0000000c05057812 */ /* 0x000fc400078e7804 */
[----:B------:R-:W-:Y:S01]  /*0670*/  LOP3.LUT P0, RZ, R6, 0x7, RZ, 0xc0, !PT ;  /* 0x0000000706ff7812 */ /* 0x000fe2000780c0ff */
[----:B------:R-:W-:Y:S02]  /*0680*/  IMAD.IADD R7, R7, 0x1, -R2 ;  /* 0x0000000107077824 */ /* 0x000fe400078e0a02 */
[----:B------:R-:W-:Y:S01]  /*0690*/  IMAD.MOV.U32 R6, RZ, RZ, 0x1 ;  /* 0x00000001ff067424 */ /* 0x000fe200078e00ff */
[----:B------:R-:W-:Y:S01]  /*06a0*/  ISETP.LT.U32.AND P0, PT, R5, 0x4, !P0 ;  /* 0x000000040500780c */ /* 0x000fe20004701070 */
[----:B0-----:R-:W-:Y:S01]  /*06b0*/  IMAD.MOV R20, RZ, RZ, -R10 ;  /* 0x000000ffff147224 */ /* 0x001fe200078e0a0a */
[----:B------:R-:W-:Y:S01]  /*06c0*/  ISETP.NE.AND P1, PT, R7, 0x3, PT ;  /* 0x000000030700780c */ /* 0x000fe20003f25270 */
[----:B------:R-:W0:Y:S02]  /*06d0*/  FENCE.VIEW.ASYNC.S ;  /* 0x00000000000073c6 */ /* 0x000e240000000000 */
[----:B0-----:R0:W1:Y:S01]  /*06e0*/  @!UP0 SYNCS.EXCH.64 URZ, [UR6+0x50], UR4 ;  /* 0x00005004063f85b2 */ /* 0x0010620008000100 */
[----:B------:R-:W-:Y:S01]  /*06f0*/  @P2 LEA.HI R2, R5, R5, RZ, 0x1 ;  /* 0x0000000505022211 */ /* 0x000fe200078f08ff */
[----:B-----5:R-:W-:Y:S01]  /*0700*/  IMAD R11, R13, R20, R8 ;  /* 0x000000140d0b7224 */ /* 0x020fe200078e0208 */
[----:B------:R-:W-:-:S02]  /*0710*/  ISETP.EQ.OR P1, PT, R7, RZ, !P1 ;  /* 0x000000ff0700720c */ /* 0x000fc40004f22670 */
[----:B------:R-:W-:Y:S02]  /*0720*/  @P2 SHF.R.S32.HI R2, RZ, 0x1, R2 ;  /* 0x00000001ff022819 */ /* 0x000fe40000011402 */
[----:B------:R-:W-:Y:S02]  /*0730*/  ISETP.EQ.AND P1, PT, R3, RZ, P1 ;  /* 0x000000ff0300720c */ /* 0x000fe40000f22270 */
[----:B------:R-:W-:Y:S02]  /*0740*/  @P2 ISETP.NE.AND P5, PT, R2, R11, PT ;  /* 0x0000000b0200220c */ /* 0x000fe40003fa5270 */
[----:B------:R-:W-:Y:S02]  /*0750*/  SEL R3, RZ, 0x1, !P0 ;  /* 0x00000001ff037807 */ /* 0x000fe40004000000 */
[----:B------:R-:W-:Y:S02]  /*0760*/  @P2 SEL R6, RZ, 0x1, P5 ;  /* 0x00000001ff062807 */ /* 0x000fe40002800000 */
[----:B------:R-:W-:Y:S01]  /*0770*/  SEL R4, RZ, 0x1, !P1 ;  /* 0x00000001ff047807 */ /* 0x000fe20004800000 */
[----:B------:R0:W2:Y:S01]  /*0780*/  @!UP1 SYNCS.EXCH.64 URZ, [UR6+0x58], UR4 ;  /* 0x00005804063f95b2 */ /* 0x0000a20008000100 */
[----:B------:R-:W-:Y:S01]  /*0790*/  LOP3.LUT R6, R6, R3, RZ, 0xc0, !PT ;  /* 0x0000000306067212 */ /* 0x000fe200078ec0ff */
[----:B------:R-:W-:Y:S01]  /*07a0*/  NOP ;  /* 0x0000000000007918 */ /* 0x000fe20000000000 */
[----:B------:R-:W-:Y:S01]  /*07b0*/  SEL R4, R4, 0x2, P6 ;  /* 0x0000000204047807 */ /* 0x000fe20003000000 */
[----:B------:R-:W-:Y:S06]  /*07c0*/  @!P3 BRA `(.L_x_3) ;  /* 0x000000000008b947 */ /* 0x000fec0003800000 */
[----:B-12-4-:R-:W-:Y:S01]  /*07d0*/  UCGABAR_ARV ;  /* 0x00000000000079c7 */ /* 0x016fe20008000000 */
[----:B------:R-:W-:Y:S05]  /*07e0*/  BRA `(.L_x_4) ;  /* 0x0000000000047947 */ /* 0x000fea0003800000 */
.L_x_3:
[----:B-12-4-:R-:W-:Y:S01]  /*07f0*/  NOP ;  /* 0x0000000000007918 */ /* 0x016fe20000000000 */
.L_x_4:
[----:B------:R-:W1:Y:S01]  /*0800*/  LDC R2, c[0x0][0x65c] ;  /* 0x00019700ff027b82 */ /* 0x000e620000000800 */
[----:B------:R-:W-:Y:S01]  /*0810*/  IMAD.MOV.U32 R3, RZ, RZ, RZ ;  /* 0x000000ffff037224 */ /* 0x000fe200078e00ff */
[----:B-1----:R-:W-:Y:S01]  /*0820*/  ISETP.NE.AND P2, PT, R2, 0x1, PT ;  /* 0x000000010200780c */ /* 0x002fe20003f45270 */
[----:B------:R-:W-:-:S12]  /*0830*/  IMAD.U32 R2, RZ, RZ, UR8 ;  /* 0x00000008ff027e24 */ /* 0x000fd8000f8e00ff */
[----:B------:R-:W1:Y:S01]  /*0840*/  @P2 LDC R15, c[0x0][0x10] ;  /* 0x00000400ff0f2b82 */ /* 0x000e620000000800 */
[----:B------:R-:W-:Y:S02]  /*0850*/  @P2 IMAD.MOV.U32 R9, RZ, RZ, RZ ;  /* 0x000000ffff092224 */ /* 0x000fe400078e00ff */
[----:B------:R-:W-:-:S05]  /*0860*/  @P2 IMAD.MOV.U32 R17, RZ, RZ, RZ ;  /* 0x000000ffff112224 */ /* 0x000fca00078e00ff */
[----:B------:R-:W2:Y:S01]  /*0870*/  @!P2 LDC R11, c[0x0][0xc] ;  /* 0x00000300ff0bab82 */ /* 0x000ea20000000800 */
[----:B-1----:R-:W-:-:S04]  /*0880*/  @P2 IMAD.WIDE.U32 R14, R15, UR8, R8 ;  /* 0x000000080f0e2c25 */ /* 0x002fc8000f8e0008 */
[----:B--2---:R-:W-:-:S04]  /*0890*/  @!P2 IMAD.WIDE.U32 R10, R8, R11, R2 ;  /* 0x0000000b080aa225 */ /* 0x004fc800078e0002 */
[----:B------:R-:W-:Y:S02]  /*08a0*/  @P2 IMAD.MOV.U32 R2, RZ, RZ, R14 ;  /* 0x000000ffff022224 */ /* 0x000fe400078e000e */
[----:B------:R-:W-:Y:S02]  /*08b0*/  @P2 IMAD.IADD R3, R15, 0x1, R17 ;  /* 0x000000010f032824 */ /* 0x000fe400078e0211 */
[----:B------:R-:W-:Y:S02]  /*08c0*/  @!P2 IMAD.MOV.U32 R2, RZ, RZ, R10 ;  /* 0x000000ffff02a224 */ /* 0x000fe400078e000a */
[----:B------:R-:W-:Y:S01]  /*08d0*/  @!P2 IMAD.MOV.U32 R3, RZ, RZ, R11 ;  /* 0x000000ffff03a224 */ /* 0x000fe200078e000b */
[----:B------:R-:W-:Y:S06]  /*08e0*/  @!P3 BRA `(.L_x_5) ;  /* 0x00000000000cb947 */ /* 0x000fec0003800000 */
[----:B------:R-:W-:Y:S01]  /*08f0*/  UCGABAR_WAIT ;  /* 0x0000000000007dc7 */ /* 0x000fe20008000000 */
[----:B------:R-:W-:Y:S01]  /*0900*/  CCTL.IVALL ;  /* 0x00000000ff00798f */ /* 0x000fe20002000000 */
[----:B------:R-:W-:Y:S05]  /*0910*/  BRA `(.L_x_6) ;  /* 0x0000000000047947 */ /* 0x000fea0003800000 */
.L_x_5:
[----:B------:R-:W-:Y:S06]  /*0920*/  BAR.SYNC.DEFER_BLOCKING 0x0 ;  /* 0x0000000000007b1d */ /* 0x000fec0000010000 */
.L_x_6:
[----:B------:R-:W-:Y:S05]  /*0930*/  @!P4 BRA `(.L_x_7) ;  /* 0x000000740010c947 */ /* 0x000fea0003800000 */
[----:B------:R-:W-:-:S13]  /*0940*/  ISETP.GT.U32.AND P0, PT, R16, 0x1, PT ;  /* 0x000000011000780c */ /* 0x000fda0003f04070 */
[----:B0-----:R-:W-:Y:S05]  /*0950*/  @P0 EXIT ;  /* 0x000000000000094d */ /* 0x001fea0003800000 */
[----:B------:R-:W-:Y:S01]  /*0960*/  ULDC.64 UR4, c[0x0][0x650] ;  /* 0x0001940000047ab9 */ /* 0x000fe20000000a00 */
[----:B------:R-:W-:Y:S01]  /*0970*/  PRMT R14, RZ, 0x7610, R14 ;  /* 0x00007610ff0e7816 */ /* 0x000fe2000000000e */
[----:B------:R-:W-:Y:S01]  /*0980*/  IMAD.MOV.U32 R11, RZ, RZ, -0x1 ;  /* 0xffffffffff0b7424 */ /* 0x000fe200078e00ff */
[----:B------:R-:W-:Y:S01]  /*0990*/  ISETP.GE.U32.AND P0, PT, R2, UR4, PT ;  /* 0x0000000402007c0c */ /* 0x000fe2000bf06070 */
[----:B------:R-:W-:Y:S02]  /*09a0*/  IMAD.MOV.U32 R10, RZ, RZ, -0x1 ;  /* 0xffffffffff0a7424 */ /* 0x000fe400078e00ff */
[----:B------:R-:W-:Y:S01]  /*09b0*/  IMAD.MOV.U32 R7, RZ, RZ, -0x1 ;  /* 0xffffffffff077424 */ /* 0x000fe200078e00ff */
[----:B------:R-:W-:-:S13]  /*09c0*/  ISETP.GE.U32.AND.EX P0, PT, R3, UR5, PT, P0 ;  /* 0x0000000503007c0c */ /* 0x000fda000bf06100 */
[----:B------:R-:W-:Y:S05]  /*09d0*/  @P0 BRA `(.L_x_8) ;  /* 0x0000000400280947 */ /* 0x000fea0003800000 */
[----:B------:R-:W0:Y:S01]  /*09e0*/  LDC.64 R22, c[0x0][0x628] ;  /* 0x00018a00ff167b82 */ /* 0x000e220000000a00 */
[----:B------:R-:W-:Y:S02]  /*09f0*/  IMAD.MOV.U32 R10, RZ, RZ, R2 ;  /* 0x000000ffff0a7224 */ /* 0x000fe400078e0002 */
[----:B------:R-:W-:-:S05]  /*0a00*/  IMAD.MOV.U32 R11, RZ, RZ, R3 ;  /* 0x000000ffff0b7224 */ /* 0x000fca00078e0003 */
[----:B------:R-:W1:Y:S08]  /*0a10*/  LDC R18, c[0x0][0x630] ;  /* 0x00018c00ff127b82 */ /* 0x000e700000000800 */
[----:B------:R-:W2:Y:S01]  /*0a20*/  LDC.64 R24, c[0x0][0x620] ;  /* 0x00018800ff187b82 */ /* 0x000ea20000000a00 */
[----:B0-----:R-:W-:-:S04]  /*0a30*/  ISETP.NE.U32.AND P0, PT, R22, RZ, PT ;  /* 0x000000ff1600720c */ /* 0x001fc80003f05070 */
[----:B------:R-:W-:-:S13]  /*0a40*/  ISETP.NE.AND.EX P0, PT, R23, RZ, PT, P0 ;  /* 0x000000ff1700720c */ /* 0x000fda0003f05300 */
[----:B-12---:R-:W-:Y:S05]  /*0a50*/  @!P0 BRA `(.L_x_9) ;  /* 0x0000000000288947 */ /* 0x006fea0003800000 */
[----:B------:R-:W0:Y:S02]  /*0a60*/  LDC R7, c[0x0][0x634] ;  /* 0x00018d00ff077b82 */ /* 0x000e240000000800 */
[----:B0-----:R-:W-:-:S05]  /*0a70*/  IADD3 R7, P0, R2, R7, RZ ;  /* 0x0000000702077210 */ /* 0x001fca0007f1e0ff */
[----:B------:R-:W-:-:S04]  /*0a80*/  IMAD.X R19, RZ, RZ, R3, P0 ;  /* 0x000000ffff137224 */ /* 0x000fc800000e0603 */
[----:B------:R-:W-:-:S04]  /*0a90*/  IMAD.WIDE.U32 R10, R19, R22, RZ ;  /* 0x00000016130a7225 */ /* 0x000fc800078e00ff */
[----:B------:R-:W-:-:S04]  /*0aa0*/  IMAD.WIDE.U32 R14, P0, R7, R23, R10 ;  /* 0x00000017070e7225 */ /* 0x000fc8000780000a */
[----:B------:R-:W-:-:S04]  /*0ab0*/  IMAD.WIDE.U32 R10, R7, R22, RZ ;  /* 0x00000016070a7225 */ /* 0x000fc800078e00ff */
[----:B------:R-:W-:Y:S01]  /*0ac0*/  IMAD.X R17, RZ, RZ, RZ, P0 ;  /* 0x000000ffff117224 */ /* 0x000fe200000e06ff */
[----:B------:R-:W-:Y:S01]  /*0ad0*/  IADD3 RZ, P0, R11, R14, RZ ;  /* 0x0000000e0bff7210 */ /* 0x000fe20007f1e0ff */
[----:B------:R-:W-:-:S04]  /*0ae0*/  IMAD.MOV.U32 R16, RZ, RZ, R15 ;  /* 0x000000ffff107224 */ /* 0x000fc800078e000f */
[----:B------:R-:W-:-:S08]  /*0af0*/  IMAD.WIDE.U32.X R10, R19, R23, R16, P0 ;  /* 0x00000017130a7225 */ /* 0x000fd000000e0410 */
.L_x_9:
[----:B------:R-:W0:Y:S01]  /*0b00*/  LDC.64 R26, c[0x0][0x640] ;  /* 0x00019000ff1a7b82 */ /* 0x000e220000000a00 */
[--C-:B------:R-:W-:Y:S01]  /*0b10*/  SHF.R.U64 R28, R10, R18, R11.reuse ;  /* 0x000000120a1c7219 */ /* 0x100fe2000000120b */
[----:B------:R-:W-:Y:S01]  /*0b20*/  IMAD R29, R13, R20, R8 ;  /* 0x000000140d1d7224 */ /* 0x000fe200078e0208 */
[----:B------:R-:W-:Y:S01]  /*0b30*/  SHF.R.U32.HI R7, RZ, R18, R11 ;  /* 0x00000012ff077219 */ /* 0x000fe2000001160b */
[----:B------:R-:W-:Y:S01]  /*0b40*/  IMAD.MOV.U32 R23, RZ, RZ, 0x1 ;  /* 0x00000001ff177424 */ /* 0x000fe200078e00ff */
[----:B------:R-:W-:-:S03]  /*0b50*/  IADD3 R9, P0, RZ, -R28, RZ ;  /* 0x8000001cff097210 */ /* 0x000fc60007f1e0ff */
[----:B------:R-:W1:Y:S02]  /*0b60*/  LDC R16, c[0x0][0x618] ;  /* 0x00018600ff107b82 */ /* 0x000e640000000800 */
[----:B------:R-:W-:Y:S02]  /*0b70*/  IMAD.X R7, RZ, RZ, ~R7, P0 ;  /* 0x000000ffff077224 */ /* 0x000fe400000e0e07 */
[----:B------:R-:W-:-:S04]  /*0b80*/  IMAD.WIDE.U32 R10, R9, R24, R2 ;  /* 0x00000018090a7225 */ /* 0x000fc800078e0002 */
[----:B------:R-:W2:Y:S01]  /*0b90*/  LDC R15, c[0x0][0x608] ;  /* 0x00018200ff0f7b82 */ /* 0x000ea20000000800 */
[----:B------:R-:W-:-:S04]  /*0ba0*/  IMAD R14, R7, R24, RZ ;  /* 0x00000018070e7224 */ /* 0x000fc800078e02ff */
[----:B------:R-:W-:-:S03]  /*0bb0*/  IMAD R7, R9, R25, R14 ;  /* 0x0000001909077224 */ /* 0x000fc600078e020e */
[----:B------:R-:W3:Y:S01]  /*0bc0*/  LDC R22, c[0x0][0x658] ;  /* 0x00019600ff167b82 */ /* 0x000ee20000000800 */
[----:B------:R-:W-:Y:S01]  /*0bd0*/  IMAD.IADD R7, R11, 0x1, R7 ;  /* 0x000000010b077824 */ /* 0x000fe200078e0207 */
[----:B0-----:R-:W-:-:S04]  /*0be0*/  ISETP.NE.U32.AND P0, PT, R26, RZ, PT ;  /* 0x000000ff1a00720c */ /* 0x001fc80003f05070 */
[----:B------:R-:W-:Y:S02]  /*0bf0*/  ISETP.NE.AND.EX P0, PT, R27, RZ, PT, P0 ;  /* 0x000000ff1b00720c */ /* 0x000fe40003f05300 */
[----:B------:R-:W0:Y:S01]  /*0c00*/  LDC R18, c[0x0][0x600] ;  /* 0x00018000ff127b82 */ /* 0x000e220000000800 */
[-CC-:B-1----:R-:W-:Y:S02]  /*0c10*/  SHF.R.U64 R19, R10, R16.reuse, R7.reuse ;  /* 0x000000100a137219 */ /* 0x182fe40000001207 */
[----:B------:R-:W-:Y:S01]  /*0c20*/  SHF.R.U32.HI R10, RZ, R16, R7 ;  /* 0x00000010ff0a7219 */ /* 0x000fe20000011607 */
[----:B------:R-:W-:-:S04]  /*0c30*/  IMAD.MOV.U32 R7, RZ, RZ, -0x1 ;  /* 0xffffffffff077424 */ /* 0x000fc800078e00ff */
[----:B------:R-:W1:Y:S01]  /*0c40*/  LDC R21, c[0x0][0x648] ;  /* 0x00019200ff157b82 */ /* 0x000e620000000800 */
[-CC-:B--2---:R-:W-:Y:S02]  /*0c50*/  SHF.R.U64 R16, R19, R15.reuse, R10.reuse ;  /* 0x0000000f13107219 */ /* 0x184fe4000000120a */
[----:B------:R-:W-:-:S05]  /*0c60*/  SHF.R.U32.HI R9, RZ, R15, R10 ;  /* 0x0000000fff097219 */ /* 0x000fca000001160a */
[----:B------:R-:W2:Y:S01]  /*0c70*/  LDC R24, c[0x0][0x638] ;  /* 0x00018e00ff187b82 */ /* 0x000ea20000000800 */
[-CC-:B---3--:R-:W-:Y:S02]  /*0c80*/  SHF.R.U64 R20, R16, R22.reuse, R9.reuse ;  /* 0x0000001610147219 */ /* 0x188fe40000001209 */
[-C--:B------:R-:W-:Y:S02]  /*0c90*/  SHF.L.U32 R7, R7, R22.reuse, RZ ;  /* 0x0000001607077219 */ /* 0x080fe400000006ff */
[----:B------:R-:W-:Y:S01]  /*0ca0*/  SHF.R.U32.HI R9, RZ, R22, R9 ;  /* 0x00000016ff097219 */ /* 0x000fe20000011609 */
[----:B------:R-:W-:Y:S01]  /*0cb0*/  IMAD.MOV.U32 R8, RZ, RZ, R20 ;  /* 0x000000ffff087224 */ /* 0x000fe200078e0014 */
[----:B------:R-:W-:Y:S01]  /*0cc0*/  LOP3.LUT R13, RZ, R7, RZ, 0x33, !PT ;  /* 0x00000007ff0d7212 */ /* 0x000fe200078e33ff */
[----:B------:R-:W3:Y:S01]  /*0cd0*/  LDC R25, c[0x0][0x610] ;  /* 0x00018400ff197b82 */ /* 0x000ee20000000800 */
[----:B------:R-:W-:Y:S05]  /*0ce0*/  @!P0 BRA `(.L_x_10) ;  /* 0x0000000000288947 */ /* 0x000fea0003800000 */
[----:B------:R-:W4:Y:S02]  /*0cf0*/  LDC R7, c[0x0][0x64c] ;  /* 0x00019300ff077b82 */ /* 0x000f240000000800 */
[----:B----4-:R-:W-:-:S05]  /*0d00*/  IADD3 R7, P0, R20, R7, RZ ;  /* 0x0000000714077210 */ /* 0x010fca0007f1e0ff */
        /* <DEDUP_REMOVED lines=8> */
.L_x_10:
[----:B-1----:R-:W-:Y:S01]  /*0d90*/  SHF.R.U64 R9, R8, R21, R9 ;  /* 0x0000001508097219 */ /* 0x002fe20000001209 */
[----:B0-----:R-:W-:Y:S01]  /*0da0*/  VIADD R10, R18, 0xffffffff ;  /* 0xffffffff120a7836 */ /* 0x001fe20000000000 */
[----:B------:R-:W-:Y:S01]  /*0db0*/  SHF.L.U32 R7, R23, R22, RZ ;  /* 0x0000001617077219 */ /* 0x000fe200000006ff */
[----:B------:R-:W-:Y:S01]  /*0dc0*/  IMAD.MOV.U32 R14, RZ, RZ, 0x1 ;  /* 0x00000001ff0e7424 */ /* 0x000fe200078e00ff */
[----:B------:R-:W-:Y:S01]  /*0dd0*/  LOP3.LUT R8, R16, R13, RZ, 0xc0, !PT ;  /* 0x0000000d10087212 */ /* 0x000fe200078ec0ff */
[----:B------:R-:W-:Y:S01]  /*0de0*/  IMAD.MOV R11, RZ, RZ, -R9 ;  /* 0x000000ffff0b7224 */ /* 0x000fe200078e0a09 */
[----:B------:R-:W-:Y:S02]  /*0df0*/  SEL R12, R12, R29, !P2 ;  /* 0x0000001d0c0c7207 */ /* 0x000fe40005000000 */
[----:B------:R-:W-:Y:S01]  /*0e00*/  LOP3.LUT R10, R19, R10, RZ, 0xc0, !PT ;  /* 0x0000000a130a7212 */ /* 0x000fe200078ec0ff */
[----:B------:R-:W-:Y:S02]  /*0e10*/  IMAD R9, R7, R9, R8 ;  /* 0x0000000907097224 */ /* 0x000fe400078e0208 */
[----:B--2---:R-:W-:-:S02]  /*0e20*/  IMAD R7, R11, R24, R20 ;  /* 0x000000180b077224 */ /* 0x004fc400078e0214 */
[----:B---3--:R-:W-:Y:S02]  /*0e30*/  IMAD R12, R9, R25, R12 ;  /* 0x00000019090c7224 */ /* 0x008fe400078e020c */
[----:B------:R-:W-:-:S05]  /*0e40*/  IMAD R7, R7, R18, R10 ;  /* 0x0000001207077224 */ /* 0x000fca00078e020a */
[----:B------:R-:W-:Y:S02]  /*0e50*/  SEL R10, R7, R12, !P2 ;  /* 0x0000000c070a7207 */ /* 0x000fe40005000000 */
[----:B------:R-:W-:Y:S01]  /*0e60*/  SEL R11, R12, R7, !P2 ;  /* 0x000000070c0b7207 */ /* 0x000fe20005000000 */
[----:B------:R-:W-:-:S07]  /*0e70*/  IMAD.MOV.U32 R7, RZ, RZ, R28 ;  /* 0x000000ffff077224 */ /* 0x000fce00078e001c */
.L_x_8:
[----:B------:R-:W-:-:S08]  /*0e80*/  NOP ;  /* 0x0000000000007918 */ /* 0x000fd00000000000 */
[----:B------:R-:W0:Y:S02]  /*0e90*/  USETMAXREG.TRY_ALLOC.CTAPOOL UP0, 0xe8 ;  /* 0x000000e8000079c8 */ /* 0x000e240008000600 */
[----:B0-----:R-:W-:-:S13]  /*0ea0*/  PLOP3.LUT P0, PT, PT, PT, UP0, 0x80, 0x0 ;  /* 0x000000000000781c */ /* 0x001fda0003f0f008 */
[----:B------:R-:W-:Y:S05]  /*0eb0*/  @!P0 BRA `(.L_x_8) ;  /* 0xfffffffc00f08947 */ /* 0x000fea000383ffff */
[----:B------:R-:W-:Y:S01]  /*0ec0*/  ULDC.64 UR4, c[0x0][0x598] ;  /* 0x0001660000047ab9 */ /* 0x000fe20000000a00 */
[----:B------:R-:W-:Y:S01]  /*0ed0*/  ULDC.64 UR16, c[0x0][0x208] ;  /* 0x0000820000107ab9 */ /* 0x000fe20000000a00 */
[----:B------:R-:W-:-:S04]  /*0ee0*/  ISETP.NE.U32.AND P0, PT, RZ, UR4, PT ;  /* 0x00000004ff007c0c */ /* 0x000fc8000bf05070 */
[----:B------:R-:W-:-:S13]  /*0ef0*/  ISETP.NE.AND.EX P0, PT, RZ, UR5, PT, P0 ;  /* 0x00000005ff007c0c */ /* 0x000fda000bf05300 */
[----:B------:R-:W-:Y:S05]  /*0f00*/  @!P0 BRA `(.L_x_11) ;  /* 0x00000000001c8947 */ /* 0x000fea0003800000 */
[----:B------:R-:W0:Y:S02]  /*0f10*/  LDC.64 R8, c[0x0][0x598] ;  /* 0x00016600ff087b82 */ /* 0x000e240000000a00 */
[----:B0-----:R-:W2:Y:S02]  /*0f20*/  LDG.E.64 R8, desc[UR16][R8.64] ;  /* 0x0000001008087981 */ /* 0x001ea4000c1e1b00 */
[----:B--2---:R-:W-:-:S04]  /*0f30*/  ISETP.NE.U32.AND P0, PT, R8, RZ, PT ;  /* 0x000000ff0800720c */ /* 0x004fc80003f05070 */
[----:B------:R-:W-:-:S13]  /*0f40*/  ISETP.NE.AND.EX P0, PT, R9, RZ, PT, P0 ;  /* 0x000000ff0900720c */ /* 0x000fda0003f05300 */
[----:B------:R-:W-:Y:S05]  /*0f50*/  @!P0 BRA `(.L_x_11) ;  /* 0x0000000000088947 */ /* 0x000fea0003800000 */
[----:B------:R0:W5:Y:S01]  /*0f60*/  LD.E R8, desc[UR16][R8.64] ;  /* 0x0000001008087980 */ /* 0x000162000c101900 */
[----:B------:R-:W-:Y:S05]  /*0f70*/  BRA `(.L_x_12) ;  /* 0x0000000000207947 */ /* 0x000fea0003800000 */
.L_x_11:
[----:B------:R-:W-:Y:S02]  /*0f80*/  ULDC.64 UR4, c[0x0][0x588] ;  /* 0x0001620000047ab9 */ /* 0x000fe40000000a00 */
[----:B------:R-:W-:-:S04]  /*0f90*/  ISETP.NE.U32.AND P0, PT, RZ, UR4, PT ;  /* 0x00000004ff007c0c */ /* 0x000fc8000bf05070 */
[----:B------:R-:W-:-:S13]  /*0fa0*/  ISETP.NE.AND.EX P0, PT, RZ, UR5, PT, P0 ;  /* 0x00000005ff007c0c */ /* 0x000fda000bf05300 */
[----:B------:R-:W-:Y:S05]  /*0fb0*/  @!P0 BRA `(.L_x_13) ;  /* 0x00000000000c8947 */ /* 0x000fea0003800000 */
[----:B------:R-:W0:Y:S02]  /*0fc0*/  LDC.64 R8, c[0x0][0x588] ;  /* 0x00016200ff087b82 */ /* 0x000e240000000a00 */
[----:B0-----:R1:W5:Y:S01]  /*0fd0*/  LDG.E R8, desc[UR16][R8.64] ;  /* 0x0000001008087981 */ /* 0x001362000c1e1900 */
[----:B------:R-:W-:Y:S05]  /*0fe0*/  BRA `(.L_x_12) ;  /* 0x0000000000047947 */ /* 0x000fea0003800000 */
.L_x_13:
[----:B------:R-:W2:Y:S02]  /*0ff0*/  LDC R8, c[0x0][0x580] ;  /* 0x00016000ff087b82 */ /* 0x000ea40000000800 */
.L_x_12:
[----:B------:R-:W-:Y:S02]  /*1000*/  ULDC.64 UR4, c[0x0][0x5a0] ;  /* 0x0001680000047ab9 */ /* 0x000fe40000000a00 */
[----:B------:R-:W-:-:S04]  /*1010*/  ISETP.NE.U32.AND P0, PT, RZ, UR4, PT ;  /* 0x00000004ff007c0c */ /* 0x000fc8000bf05070 */
[----:B------:R-:W-:-:S13]  /*1020*/  ISETP.NE.AND.EX P0, PT, RZ, UR5, PT, P0 ;  /* 0x00000005ff007c0c */ /* 0x000fda000bf05300 */
[----:B------:R-:W-:Y:S05]  /*1030*/  @!P0 BRA `(.L_x_14) ;  /* 0x00000000001c8947 */ /* 0x000fea0003800000 */
[----:B------:R-:W3:Y:S02]  /*1040*/  LDC.64 R12, c[0x0][0x5a0] ;  /* 0x00016800ff0c7b82 */ /* 0x000ee40000000a00 */
[----:B---3--:R-:W3:Y:S02]  /*1050*/  LDG.E.64 R12, desc[UR16][R12.64] ;  /* 0x000000100c0c7981 */ /* 0x008ee4000c1e1b00 */
[----:B---3--:R-:W-:-:S04]  /*1060*/  ISETP.NE.U32.AND P0, PT, R12, RZ, PT ;  /* 0x000000ff0c00720c */ /* 0x008fc80003f05070 */
[----:B------:R-:W-:-:S13]  /*1070*/  ISETP.NE.AND.EX P0, PT, R13, RZ, PT, P0 ;  /* 0x000000ff0d00720c */ /* 0x000fda0003f05300 */
[----:B------:R-:W-:Y:S05]  /*1080*/  @!P0 BRA `(.L_x_14) ;  /* 0x0000000000088947 */ /* 0x000fea0003800000 */
[----:B01----:R0:W5:Y:S01]  /*1090*/  LD.E R9, desc[UR16][R12.64] ;  /* 0x000000100c097980 */ /* 0x003162000c101900 */
[----:B------:R-:W-:Y:S05]  /*10a0*/  BRA `(.L_x_15) ;  /* 0x0000000000207947 */ /* 0x000fea0003800000 */
.L_x_14:
[----:B------:R-:W-:Y:S02]  /*10b0*/  ULDC.64 UR4, c[0x0][0x590] ;  /* 0x0001640000047ab9 */ /* 0x000fe40000000a00 */
[----:B------:R-:W-:-:S04]  /*10c0*/  ISETP.NE.U32.AND P0, PT, RZ, UR4, PT ;  /* 0x00000004ff007c0c */ /* 0x000fc8000bf05070 */
[----:B------:R-:W-:-:S13]  /*10d0*/  ISETP.NE.AND.EX P0, PT, RZ, UR5, PT, P0 ;  /* 0x00000005ff007c0c */ /* 0x000fda000bf05300 */
[----:B------:R-:W-:Y:S05]  /*10e0*/  @!P0 BRA `(.L_x_16) ;  /* 0x00000000000c8947 */ /* 0x000fea0003800000 */
[----:B------:R-:W0:Y:S02]  /*10f0*/  LDC.64 R12, c[0x0][0x590] ;  /* 0x00016400ff0c7b82 */ /* 0x000e240000000a00 */
[----:B01----:R1:W5:Y:S01]  /*1100*/  LDG.E R9, desc[UR16][R12.64] ;  /* 0x000000100c097981 */ /* 0x003362000c1e1900 */
[----:B------:R-:W-:Y:S05]  /*1110*/  BRA `(.L_x_15) ;  /* 0x0000000000047947 */ /* 0x000fea0003800000 */
.L_x_16:
[----:B01----:R-:W3:Y:S02]  /*1120*/  LDC R9, c[0x0][0x584] ;  /* 0x00016100ff097b82 */ /* 0x003ee40000000800 */
.L_x_15:
[----:B------:R-:W-:-:S13]  /*1130*/  LOP3.LUT P0, RZ, R14, 0xff, RZ, 0xc0, !PT ;  /* 0x000000ff0eff7812 */ /* 0x000fda000780c0ff */
[----:B------:R-:W-:Y:S05]  /*1140*/  @!P0 EXIT ;  /* 0x000000000000894d */ /* 0x000fea0003800000 */
[----:B------:R-:W-:Y:S01]  /*1150*/  ULDC UR4, c[0x0][0x28c] ;  /* 0x0000a30000047ab9 */ /* 0x000fe20000000800 */
[----:B------:R-:W-:Y:S01]  /*1160*/  LOP3.LUT R142, R4, 0x1, RZ, 0xfc, !PT ;  /* 0x00000001048e7812 */ /* 0x000fe200078efcff */
[----:B------:R-:W-:-:S04]  /*1170*/  UIADD3 UR4, UR4, 0x1f, URZ ;  /* 0x0000001f04047890 */ /* 0x000fc8000fffe03f */
[----:B------:R-:W-:-:S04]  /*1180*/  USHF.R.S32.HI UR5, URZ, 0x1f, UR4 ;  /* 0x0000001f3f057899 */ /* 0x000fc80008011404 */
[----:B------:R-:W-:-:S03]  /*1190*/  ULEA.HI UR5, UR5, UR4, URZ, 0x5 ;  /* 0x0000000405057291 */ /* 0x000fc6000f8f283f */
[----:B------:R-:W-:Y:S01]  /*11a0*/  UMOV UR4, URZ ;  /* 0x0000003f00047c82 */ /* 0x000fe20008000000 */
[----:B------:R-:W-:-:S03]  /*11b0*/  USHF.R.S32.HI UR9, URZ, 0x5, UR5 ;  /* 0x000000053f097899 */ /* 0x000fc60008011405 */
[----:B------:R-:W-:-:S09]  /*11c0*/  UMOV UR5, URZ ;  /* 0x0000003f00057c82 */ /* 0x000fd20008000000 */
.L_x_169:
[----:B01----:R-:W-:Y:S01]  /*11d0*/  LOP3.LUT R12, R0, 0x80, RZ, 0xc0, !PT ;  /* 0x00000080000c7812 */ /* 0x003fe200078ec0ff */
[----:B------:R-:W0:Y:S01]  /*11e0*/  S2UR UR12, SR_CgaCtaId ;  /* 0x00000000000c79c3 */ /* 0x000e220000008800 */
[----:B------:R-:W-:Y:S01]  /*11f0*/  UMOV UR11, 0x400 ;  /* 0x00000400000b7882 */ /* 0x000fe20000000000 */
[----:B------:R-:W-:Y:S01]  /*1200*/  UMOV UR6, URZ ;  /* 0x0000003f00067c82 */ /* 0x000fe20008000000 */
[----:B------:R-:W-:Y:S01]  /*1210*/  SHF.R.U32.HI R12, RZ, 0x7, R12 ;  /* 0x00000007ff0c7819 */ /* 0x000fe2000001160c */
[----:B------:R-:W-:Y:S01]  /*1220*/  UMOV UR7, URZ ;  /* 0x0000003f00077c82 */ /* 0x000fe20008000000 */
[----:B------:R-:W-:Y:S02]  /*1230*/  CS2R R16, SRZ ;  /* 0x0000000000107805 */ /* 0x000fe4000001ff00 */
[----:B------:R-:W-:Y:S02]  /*1240*/  CS2R R14, SRZ ;  /* 0x00000000000e7805 */ /* 0x000fe4000001ff00 */
[----:B------:R-:W-:Y:S01]  /*1250*/  CS2R R18, SRZ ;  /* 0x0000000000127805 */ /* 0x000fe2000001ff00 */
[----:B------:R-:W1:Y:S01]  /*1260*/  LDC R13, c[0x0][0x28c] ;  /* 0x0000a300ff0d7b82 */ /* 0x000e620000000800 */
[----:B------:R-:W4:Y:S01]  /*1270*/  SHFL.IDX PT, R12, R12, RZ, 0x1f ;  /* 0x00001fff0c0c7589 */ /* 0x000f2200000e0000 */
[----:B------:R-:W-:-:S02]  /*1280*/  CS2R R20, SRZ ;  /* 0x0000000000147805 */ /* 0x000fc4000001ff00 */
[----:B------:R-:W-:Y:S02]  /*1290*/  CS2R R22, SRZ ;  /* 0x0000000000167805 */ /* 0x000fe4000001ff00 */
[----:B------:R-:W-:Y:S02]  /*12a0*/  CS2R R88, SRZ ;  /* 0x0000000000587805 */ /* 0x000fe4000001ff00 */
[----:B------:R-:W-:Y:S02]  /*12b0*/  CS2R R90, SRZ ;  /* 0x00000000005a7805 */ /* 0x000fe4000001ff00 */
[----:B------:R-:W-:Y:S02]  /*12c0*/  CS2R R94, SRZ ;  /* 0x00000000005e7805 */ /* 0x000fe4000001ff00 */
[----:B------:R-:W-:Y:S02]  /*12d0*/  CS2R R92, SRZ ;  /* 0x00000000005c7805 */ /* 0x000fe4000001ff00 */
[----:B------:R-:W-:-:S02]  /*12e0*/  CS2R R96, SRZ ;  /* 0x0000000000607805 */ /* 0x000fc4000001ff00 */
[----:B------:R-:W-:Y:S02]  /*12f0*/  CS2R R98, SRZ ;  /* 0x0000000000627805 */ /* 0x000fe4000001ff00 */
[----:B------:R-:W-:Y:S02]  /*1300*/  CS2R R100, SRZ ;  /* 0x0000000000647805 */ /* 0x000fe4000001ff00 */
[----:B------:R-:W-:Y:S02]  /*1310*/  CS2R R102, SRZ ;  /* 0x0000000000667805 */ /* 0x000fe4000001ff00 */
[----:B------:R-:W-:Y:S02]  /*1320*/  CS2R R104, SRZ ;  /* 0x0000000000687805 */ /* 0x000fe4000001ff00 */
[----:B------:R-:W-:Y:S02]  /*1330*/  CS2R R106, SRZ ;  /* 0x00000000006a7805 */ /* 0x000fe4000001ff00 */
[----:B------:R-:W-:-:S02]  /*1340*/  CS2R R108, SRZ ;  /* 0x00000000006c7805 */ /* 0x000fc4000001ff00 */
[----:B------:R-:W-:Y:S01]  /*1350*/  CS2R R110, SRZ ;  /* 0x00000000006e7805 */ /* 0x000fe2000001ff00 */
[----:B0-----:R-:W-:Y:S01]  /*1360*/  ULEA UR18, UR12, UR11, 0x18 ;  /* 0x0000000b0c127291 */ /* 0x001fe2000f8ec03f */
[----:B------:R-:W-:Y:S02]  /*1370*/  CS2R R112, SRZ ;  /* 0x0000000000707805 */ /* 0x000fe4000001ff00 */
[----:B------:R-:W-:Y:S01]  /*1380*/  CS2R R114, SRZ ;  /* 0x0000000000727805 */ /* 0x000fe2000001ff00 */
[----:B------:R-:W-:Y:S01]  /*1390*/  UMOV UR11, UR5 ;  /* 0x00000005000b7c82 */ /* 0x000fe20008000000 */
[----:B------:R-:W-:Y:S02]  /*13a0*/  CS2R R116, SRZ ;  /* 0x0000000000747805 */ /* 0x000fe4000001ff00 */
[----:B------:R-:W-:Y:S02]  /*13b0*/  CS2R R118, SRZ ;  /* 0x0000000000767805 */ /* 0x000fe4000001ff00 */
[----:B------:R-:W-:-:S02]  /*13c0*/  CS2R R120, SRZ ;  /* 0x0000000000787805 */ /* 0x000fc4000001ff00 */
[----:B------:R-:W-:Y:S02]  /*13d0*/  CS2R R122, SRZ ;  /* 0x00000000007a7805 */ /* 0x000fe4000001ff00 */
[----:B-1----:R-:W-:Y:S02]  /*13e0*/  ISETP.GE.AND P0, PT, R13, 0x1, PT ;  /* 0x000000010d00780c */ /* 0x002fe40003f06270 */
[----:B------:R-:W-:Y:S02]  /*13f0*/  CS2R R124, SRZ ;  /* 0x00000000007c7805 */ /* 0x000fe4000001ff00 */
[----:B----4-:R-:W-:Y:S02]  /*1400*/  R2UR UR8, R12 ;  /* 0x000000000c0872ca */ /* 0x010fe400000e0000 */
[----:B------:R-:W-:Y:S02]  /*1410*/  CS2R R126, SRZ ;  /* 0x00000000007e7805 */ /* 0x000fe4000001ff00 */
[----:B------:R-:W-:-:S02]  /*1420*/  CS2R R128, SRZ ;  /* 0x0000000000807805 */ /* 0x000fc4000001ff00 */
[----:B------:R-:W-:Y:S02]  /*1430*/  CS2R R130, SRZ ;  /* 0x0000000000827805 */ /* 0x000fe4000001ff00 */
[----:B------:R-:W-:Y:S02]  /*1440*/  CS2R R132, SRZ ;  /* 0x0000000000847805 */ /* 0x000fe4000001ff00 */
[----:B------:R-:W-:Y:S02]  /*1450*/  CS2R R134, SRZ ;  /* 0x0000000000867805 */ /* 0x000fe4000001ff00 */
[----:B------:R-:W-:Y:S02]  /*1460*/  CS2R R136, SRZ ;  /* 0x0000000000887805 */ /* 0x000fe4000001ff00 */
[----:B------:R-:W-:Y:S01]  /*1470*/  CS2R R138, SRZ ;  /* 0x00000000008a7805 */ /* 0x000fe2000001ff00 */
[----:B------:R-:W-:Y:S01]  /*1480*/  IMAD.MOV.U32 R141, RZ, RZ, RZ ;  /* 0x000000ffff8d7224 */ /* 0x000fe200078e00ff */
[----:B------:R-:W-:Y:S01]  /*1490*/  CS2R R24, SRZ ;  /* 0x0000000000187805 */ /* 0x000fe2000001ff00 */
[----:B------:R-:W-:Y:S01]  /*14a0*/  IMAD.MOV.U32 R143, RZ, RZ, RZ ;  /* 0x000000ffff8f7224 */ /* 0x000fe200078e00ff */
[----:B---3--:R-:W-:Y:S01]  /*14b0*/  CS2R R26, SRZ ;  /* 0x00000000001a7805 */ /* 0x008fe2000001ff00 */
[----:B------:R-:W-:Y:S01]  /*14c0*/  IMAD.U32 R144, RZ, RZ, UR4 ;  /* 0x00000004ff907e24 */ /* 0x000fe2000f8e00ff */
[----:B------:R-:W-:Y:S01]  /*14d0*/  ULEA.HI UR10, UR8, UR8, URZ, 0x1 ;  /* 0x00000008080a7291 */ /* 0x000fe2000f8f083f */
[----:B------:R-:W-:-:S02]  /*14e0*/  CS2R R28, SRZ ;  /* 0x00000000001c7805 */ /* 0x000fc4000001ff00 */
[----:B------:R-:W-:Y:S02]  /*14f0*/  CS2R R30, SRZ ;  /* 0x00000000001e7805 */ /* 0x000fe4000001ff00 */
[----:B------:R-:W-:Y:S01]  /*1500*/  CS2R R32, SRZ ;  /* 0x0000000000207805 */ /* 0x000fe2000001ff00 */
[----:B------:R-:W-:Y:S01]  /*1510*/  ULOP3.LUT UR10, UR10, 0x1ffffe, URZ, 0xc0, !UPT ;  /* 0x001ffffe0a0a7892 */ /* 0x000fe2000f8ec03f */
[----:B------:R-:W-:Y:S02]  /*1520*/  CS2R R34, SRZ ;  /* 0x0000000000227805 */ /* 0x000fe4000001ff00 */
[----:B------:R-:W-:Y:S02]  /*1530*/  CS2R R36, SRZ ;  /* 0x0000000000247805 */ /* 0x000fe4000001ff00 */
[----:B------:R-:W-:Y:S01]  /*1540*/  CS2R R38, SRZ ;  /* 0x0000000000267805 */ /* 0x000fe2000001ff00 */
[----:B------:R-:W-:Y:S01]  /*1550*/  UIADD3 UR10, UR8, -UR10, URZ ;  /* 0x8000000a080a7290 */ /* 0x000fe2000fffe03f */
[----:B------:R-:W-:-:S02]  /*1560*/  CS2R R40, SRZ ;  /* 0x0000000000287805 */ /* 0x000fc4000001ff00 */
[----:B------:R-:W-:Y:S01]  /*1570*/  CS2R R42, SRZ ;  /* 0x00000000002a7805 */ /* 0x000fe2000001ff00 */
[----:B------:R-:W-:Y:S01]  /*1580*/  UMOV UR8, URZ ;  /* 0x0000003f00087c82 */ /* 0x000fe20008000000 */
[----:B------:R-:W-:Y:S01]  /*1590*/  ULEA UR10, UR10, UR18, 0xb ;  /* 0x000000120a0a7291 */ /* 0x000fe2000f8e583f */
[----:B------:R-:W-:Y:S02]  /*15a0*/  CS2R R44, SRZ ;  /* 0x00000000002c7805 */ /* 0x000fe4000001ff00 */
[----:B------:R-:W-:Y:S02]  /*15b0*/  CS2R R46, SRZ ;  /* 0x00000000002e7805 */ /* 0x000fe4000001ff00 */
[----:B------:R-:W-:Y:S01]  /*15c0*/  CS2R R48, SRZ ;  /* 0x0000000000307805 */ /* 0x000fe2000001ff00 */
[----:B------:R-:W-:Y:S01]  /*15d0*/  UIADD3 UR10, UR10, 0x100, URZ ;  /* 0x000001000a0a7890 */ /* 0x000fe2000fffe03f */
[----:B------:R-:W-:Y:S02]  /*15e0*/  CS2R R50, SRZ ;  /* 0x0000000000327805 */ /* 0x000fe4000001ff00 */
[----:B------:R-:W-:-:S02]  /*15f0*/  CS2R R52, SRZ ;  /* 0x0000000000347805 */ /* 0x000fc4000001ff00 */
[----:B------:R-:W-:Y:S01]  /*1600*/  CS2R R54, SRZ ;  /* 0x0000000000367805 */ /* 0x000fe2000001ff00 */
[----:B------:R-:W-:Y:S01]  /*1610*/  USHF.R.U32.HI UR10, URZ, 0x4, UR10 ;  /* 0x000000043f0a7899 */ /* 0x000fe2000801160a */
[----:B------:R-:W-:Y:S02]  /*1620*/  CS2R R56, SRZ ;  /* 0x0000000000387805 */ /* 0x000fe4000001ff00 */
[----:B------:R-:W-:Y:S02]  /*1630*/  CS2R R58, SRZ ;  /* 0x00000000003a7805 */ /* 0x000fe4000001ff00 */
[----:B------:R-:W-:Y:S01]  /*1640*/  CS2R R60, SRZ ;  /* 0x00000000003c7805 */ /* 0x000fe2000001ff00 */
[----:B------:R-:W-:Y:S01]  /*1650*/  ULOP3.LUT UR10, UR10, 0x3fff, URZ, 0xc0, !UPT ;  /* 0x00003fff0a0a7892 */ /* 0x000fe2000f8ec03f */
        /* <DEDUP_REMOVED lines=12> */
[----:B------:R-:W-:Y:S01]  /*1720*/  CS2R R86, SRZ ;  /* 0x0000000000567805 */ /* 0x000fe2000001ff00 */
[----:B------:R-:W-:Y:S06]  /*1730*/  @!P0 BRA `(.L_x_17) ;  /* 0x00000008001c8947 */ /* 0x000fec0003800000 */
[----:B------:R-:W-:-:S13]  /*1740*/  ISETP.NE.AND P1, PT, R142, 0x3, PT ;  /* 0x000000038e00780c */ /* 0x000fda0003f25270 */
[----:B------:R-:W-:Y:S05]  /*1750*/  @!P1 BRA `(.L_x_18) ;  /* 0x0000000000049947 */ /* 0x000fea0003800000 */
[----:B------:R-:W-:Y:S01]  /*1760*/  BPT.TRAP 0x1 ;  /* 0x000000040000795c */ /* 0x000fe20000300000 */
.L_x_18:
[----:B------:R-:W-:Y:S01]  /*1770*/  ULEA UR6, UR5, UR18, 0x3 ;  /* 0x0000001205067291 */ /* 0x000fe2000f8e183f */
[----:B------:R-:W-:-:S05]  /*1780*/  IMAD.U32 R12, RZ, RZ, UR4 ;  /* 0x00000004ff0c7e24 */ /* 0x000fca000f8e00ff */
[----:B------:R-:W-:-:S04]  /*1790*/  SHF.L.U32 R12, R12, 0x1f, RZ ;  /* 0x0000001f0c0c7819 */ /* 0x000fc800000006ff */
[----:B------:R0:W1:Y:S01]  /*17a0*/  SYNCS.PHASECHK.TRANS64.TRYWAIT P0, [UR6], R12 ;  /* 0x0000000cff0075a7 */ /* 0x0000620008000146 */
[----:B------:R-:W-:Y:S05]  /*17b0*/  @!P1 BRA `(.L_x_19) ;  /* 0x0000000000049947 */ /* 0x000fea0003800000 */
[----:B------:R-:W-:Y:S01]  /*17c0*/  BPT.TRAP 0x1 ;  /* 0x000000040000795c */ /* 0x000fe20000300000 */
.L_x_19:
[----:B-1----:R-:W-:Y:S05]  /*17d0*/  @P0 BRA `(.L_x_20) ;  /* 0x0000000000080947 */ /* 0x002fea0003800000 */
[----:B------:R-:W1:Y:S02]  /*17e0*/  SYNCS.PHASECHK.TRANS64.TRYWAIT P0, [UR6], R12 ;  /* 0x0000000cff0075a7 */ /* 0x000e640008000146 */
[----:B-1----:R-:W-:Y:S05]  /*17f0*/  @!P0 BRA `(.L_x_21) ;  /* 0x0000007800fc8947 */ /* 0x002fea0003800000 */
.L_x_20:
[----:B------:R-:W-:Y:S01]  /*1800*/  UIADD3 UR6, UR18, 0x4100, URZ ;  /* 0x0000410012067890 */ /* 0x000fe2000fffe03f */
[----:B------:R-:W-:Y:S01]  /*1810*/  WARPGROUP.ARRIVE ;  /* 0x00000000000079c5 */ /* 0x000fe20000000000 */
[----:B------:R-:W-:Y:S01]  /*1820*/  ULDC UR7, c[0x0][0x50c] ;  /* 0x0001430000077ab9 */ /* 0x000fe20000000800 */
[----:B------:R-:W-:Y:S01]  /*1830*/  ULOP3.LUT UR12, UR10, 0x10000, URZ, 0xfc, !UPT ;  /* 0x000100000a0c7892 */ /* 0x000fe2000f8efc3f */
[----:B------:R-:W-:Y:S01]  /*1840*/  CS2R R16, SRZ ;  /* 0x0000000000107805 */ /* 0x000fe2000001ff00 */
[----:B------:R-:W-:Y:S01]  /*1850*/  UISETP.NE.AND UP0, UPT, UR7, 0x1, UPT ;  /* 0x000000010700788c */ /* 0x000fe2000bf05270 */
[----:B------:R-:W-:Y:S01]  /*1860*/  CS2R R14, SRZ ;  /* 0x00000000000e7805 */ /* 0x000fe2000001ff00 */
[----:B------:R-:W-:Y:S01]  /*1870*/  USHF.R.U32.HI UR6, URZ, 0x4, UR6 ;  /* 0x000000043f067899 */ /* 0x000fe20008011606 */
[----:B------:R-:W-:Y:S01]  /*1880*/  CS2R R18, SRZ ;  /* 0x0000000000127805 */ /* 0x000fe2000001ff00 */
[----:B------:R-:W-:Y:S01]  /*1890*/  USEL UR7, URZ, 0x1, UP0 ;  /* 0x000000013f077887 */ /* 0x000fe20008000000 */
[----:B------:R-:W-:Y:S01]  /*18a0*/  CS2R R20, SRZ ;  /* 0x0000000000147805 */ /* 0x000fe2000001ff00 */
[----:B------:R-:W-:Y:S01]  /*18b0*/  ULOP3.LUT UR6, UR6, 0x3fff, URZ, 0xc0, !UPT ;  /* 0x00003fff06067892 */ /* 0x000fe2000f8ec03f */
[----:B------:R-:W-:Y:S01]  /*18c0*/  CS2R R22, SRZ ;  /* 0x0000000000167805 */ /* 0x000fe2000001ff00 */
[----:B------:R-:W-:Y:S01]  /*18d0*/  ULEA UR12, UR5, UR12, 0x8 ;  /* 0x0000000c050c7291 */ /* 0x000fe2000f8e403f */
[----:B------:R-:W-:Y:S01]  /*18e0*/  CS2R R88, SRZ ;  /* 0x0000000000587805 */ /* 0x000fe2000001ff00 */
[----:B------:R-:W-:Y:S01]  /*18f0*/  ULOP3.LUT UR6, UR6, 0x10000, URZ, 0xfc, !UPT ;  /* 0x0001000006067892 */ /* 0x000fe2000f8efc3f */
[----:B------:R-:W-:Y:S01]  /*1900*/  ISETP.NE.AND P0, PT, RZ, UR7, PT ;  /* 0x00000007ff007c0c */ /* 0x000fe2000bf05270 */
[----:B------:R-:W-:Y:S01]  /*1910*/  UMOV UR13, 0xc0000010 ;  /* 0xc0000010000d7882 */ /* 0x000fe20000000000 */
[----:B------:R-:W-:Y:S01]  /*1920*/  UMOV UR15, 0xc0000010 ;  /* 0xc0000010000f7882 */ /* 0x000fe20000000000 */
[----:B------:R-:W-:Y:S01]  /*1930*/  ULEA UR14, UR5, UR6, 0x8 ;  /* 0x00000006050e7291 */ /* 0x000fe2000f8e403f */
[----:B------:R-:W-:-:S02]  /*1940*/  CS2R R90, SRZ ;  /* 0x00000000005a7805 */ /* 0x000fc4000001ff00 */
[----:B------:R-:W-:Y:S01]  /*1950*/  CS2R R94, SRZ ;  /* 0x00000000005e7805 */ /* 0x000fe2000001ff00 */
[----:B------:R-:W-:Y:S01]  /*1960*/  UMOV UR6, 0x1 ;  /* 0x0000000100067882 */ /* 0x000fe20000000000 */
[----:B------:R-:W-:Y:S02]  /*1970*/  CS2R R92, SRZ ;  /* 0x00000000005c7805 */ /* 0x000fe4000001ff00 */
[----:B------:R-:W-:Y:S02]  /*1980*/  CS2R R96, SRZ ;  /* 0x0000000000607805 */ /* 0x000fe4000001ff00 */
[----:B------:R-:W-:Y:S02]  /*1990*/  CS2R R98, SRZ ;  /* 0x0000000000627805 */ /* 0x000fe4000001ff00 */
[----:B------:R-:W-:Y:S02]  /*19a0*/  CS2R R100, SRZ ;  /* 0x0000000000647805 */ /* 0x000fe4000001ff00 */
[----:B------:R-:W-:Y:S01]  /*19b0*/  CS2R R102, SRZ ;  /* 0x0000000000667805 */ /* 0x000fe2000001ff00 */
[----:B------:R-:W-:Y:S01]  /*19c0*/  QGMMA.64x128x32.F32.E4M3.E4M3 R24, gdesc[UR12], RZ, !UPT, gsb0 ;  /* 0x01e000000c1879f3 */ /* 0x000fe2000c0008ff */
        /* <DEDUP_REMOVED lines=18> */
[----:B------:R-:W-:Y:S02]  /*1af0*/  IMAD.MOV.U32 R141, RZ, RZ, RZ ;  /* 0x000000ffff8d7224 */ /* 0x000fe400078e00ff */
[----:B------:R-:W-:Y:S01]  /*1b00*/  IMAD.MOV.U32 R143, RZ, RZ, RZ ;  /* 0x000000ffff8f7224 */ /* 0x000fe200078e00ff */
[----:B------:R-:W-:Y:S06]  /*1b10*/  @!P0 BRA `(.L_x_22) ;  /* 0x0000000400088947 */ /* 0x000fec0003800000 */
[----:B------:R-:W-:Y:S02]  /*1b20*/  WARPGROUP.DEPBAR.LE gsb0, 0x0 ;  /* 0x00008000000079c5 */ /* 0x000fe40000010000 */
[----:B------:R-:W-:-:S01]  /*1b30*/  FADD R143, RZ, R24 ;  /* 0x00000018ff8f7221 */ /* 0x000fc20000000000 */
[----:B------:R-:W-:Y:S01]  /*1b40*/  FADD R138, RZ, R25 ;  /* 0x00000019ff8a7221 */ /* 0x000fe20000000000 */
        /* <DEDUP_REMOVED lines=62> */
[----:B------:R-:W-:-:S06]  /*1f30*/  UMOV UR6, URZ ;  /* 0x0000003f00067c82 */ /* 0x000fcc0008000000 */
.L_x_22:
[----:B------:R-:W-:-:S04]  /*1f40*/  UIADD3 UR11, UR5, 0x1, URZ ;  /* 0x00000001050b7890 */ /* 0x000fc8000fffe03f */
[----:B------:R-:W-:-:S04]  /*1f50*/  UISETP.NE.AND UP0, UPT, UR11, 0x4, UPT ;  /* 0x000000040b00788c */ /* 0x000fc8000bf05270 */
[----:B------:R-:W-:Y:S02]  /*1f60*/  USEL UR8, URZ, 0x1, UP0 ;  /* 0x000000013f087887 */ /* 0x000fe40008000000 */
[----:B------:R-:W-:Y:S02]  /*1f70*/  USEL UR11, UR11, URZ, UP0 ;  /* 0x0000003f0b0b7287 */ /* 0x000fe40008000000 */
[----:B------:R-:W-:-:S06]  /*1f80*/  ULOP3.LUT UR8, UR4, UR8, URZ, 0x3c, !UPT ;  /* 0x0000000804087292 */ /* 0x000fcc000f8e3c3f */
[----:B------:R-:W-:Y:S01]  /*1f90*/  IMAD.U32 R144, RZ, RZ, UR8 ;  /* 0x00000008ff907e24 */ /* 0x000fe2000f8e00ff */
[----:B------:R-:W-:-:S06]  /*1fa0*/  UMOV UR8, 0x1 ;  /* 0x0000000100087882 */ /* 0x000fcc0000000000 */
.L_x_17:
[----:B------:R-:W-:-:S04]  /*1fb0*/  UISETP.LT.AND UP0, UPT, UR9, 0x1, UPT ;  /* 0x000000010900788c */ /* 0x000fc8000bf01270 */
[----:B------:R-:W-:-:S04]  /*1fc0*/  USEL UR12, UR9, 0x1, UP0 ;  /* 0x00000001090c7887 */ /* 0x000fc80008000000 */
[----:B------:R-:W-:-:S04]  /*1fd0*/  UIADD3 UR12, UR9, -UR12, URZ ;  /* 0x8000000c090c7290 */ /* 0x000fc8000fffe03f */
[----:B------:R-:W-:-:S06]  /*1fe0*/  UISETP.GE.AND UP0, UPT, UR12, 0x1, UPT ;  /* 0x000000010c00788c */ /* 0x000fcc000bf06270 */
[----:B------:R-:W-:-:S13]  /*1ff0*/  PLOP3.LUT P0, PT, PT, PT, UP0, 0x80, 0x0 ;  /* 0x000000000000781c */ /* 0x000fda0003f0f008 */
[----:B------:R-:W-:Y:S05]  /*2000*/  @!P0 BRA `(.L_x_23) ;  /* 0x0000000400f48947 */ /* 0x000fea0003800000 */
[----:B01----:R-:W-:Y:S01]  /*2010*/  IMAD.U32 R12, RZ, RZ, UR12 ;  /* 0x0000000cff0c7e24 */ /* 0x003fe2000f8e00ff */
[----:B------:R-:W-:Y:S01]  /*2020*/  ULDC UR19, c[0x0][0x50c] ;  /* 0x0001430000137ab9 */ /* 0x000fe20000000800 */
[----:B------:R-:W-:-:S07]  /*2030*/  IMAD.U32 R13, RZ, RZ, UR5 ;  /* 0x00000005ff0d7e24 */ /* 0x000fce000f8e00ff */
.L_x_31:
[----:B------:R-:W-:-:S13]  /*2040*/  ISETP.NE.AND P1, PT, R142, 0x3, PT ;  /* 0x000000038e00780c */ /* 0x000fda0003f25270 */
[----:B------:R-:W-:Y:S05]  /*2050*/  @!P1 BRA `(.L_x_24) ;  /* 0x0000000000049947 */ /* 0x000fea0003800000 */
[----:B------:R-:W-:Y:S01]  /*2060*/  BPT.TRAP 0x1 ;  /* 0x000000040000795c */ /* 0x000fe20000300000 */
.L_x_24:
[----:B------:R-:W0:Y:S01]  /*2070*/  S2UR UR12, SR_CgaCtaId ;  /* 0x00000000000c79c3 */ /* 0x000e220000008800 */
[----:B------:R-:W-:Y:S01]  /*2080*/  UMOV UR18, 0x400 ;  /* 0x0000040000127882 */ /* 0x000fe20000000000 */
[----:B------:R-:W-:Y:S01]  /*2090*/  SHF.L.U32 R140, R144, 0x1f, RZ ;  /* 0x0000001f908c7819 */ /* 0x000fe200000006ff */
[----:B0-----:R-:W-:-:S04]  /*20a0*/  ULEA UR18, UR12, UR18, 0x18 ;  /* 0x000000120c127291 */ /* 0x001fc8000f8ec03f */
[----:B------:R-:W-:-:S09]  /*20b0*/  ULEA UR12, UR11, UR18, 0x3 ;  /* 0x000000120b0c7291 */ /* 0x000fd2000f8e183f */
[----:B------:R0:W1:Y:S01]  /*20c0*/  SYNCS.PHASECHK.TRANS64.TRYWAIT P0, [UR12], R140 ;  /* 0x0000008cff0075a7 */ /* 0x000062000800014c */
[----:B------:R-:W-:Y:S05]  /*20d0*/  @!P1 BRA `(.L_x_25) ;  /* 0x0000000000049947 */ /* 0x000fea0003800000 */
[----:B------:R-:W-:Y:S01]  /*20e0*/  BPT.TRAP 0x1 ;  /* 0x000000040000795c */ /* 0x000fe20000300000 */
.L_x_25:
[----:B-1----:R-:W-:Y:S05]  /*20f0*/  @P0 BRA `(.L_x_26) ;  /* 0x0000000000080947 */ /* 0x002fea0003800000 */
[----:B------:R-:W1:Y:S02]  /*2100*/  SYNCS.PHASECHK.TRANS64.TRYWAIT P0, [UR12], R140 ;  /* 0x0000008cff0075a7 */ /* 0x000e64000800014c */
[----:B-1----:R-:W-:Y:S05]  /*2110*/  @!P0 BRA `(.L_x_27) ;  /* 0x0000007000cc8947 */ /* 0x002fea0003800000 */
.L_x_26:
[----:B------:R-:W-:Y:S01]  /*2120*/  UIADD3 UR12, UR18, 0x4100, URZ ;  /* 0x00004100120c7890 */ /* 0x000fe2000fffe03f */
[----:B------:R-:W-:Y:S01]  /*2130*/  WARPGROUP.ARRIVE ;  /* 0x00000000000079c5 */ /* 0x000fe20000000000 */
[----:B------:R-:W-:Y:S02]  /*2140*/  UISETP.NE.AND UP0, UPT, UR7, URZ, UPT ;  /* 0x0000003f0700728c */ /* 0x000fe4000bf05270 */
[----:B------:R-:W-:Y:S02]  /*2150*/  USHF.R.U32.HI UR12, URZ, 0x4, UR12 ;  /* 0x000000043f0c7899 */ /* 0x000fe4000801160c */
[----:B------:R-:W-:Y:S02]  /*2160*/  USEL UR8, UR8, URZ, !UP0 ;  /* 0x0000003f08087287 */ /* 0x000fe4000c000000 */
[----:B------:R-:W-:Y:S02]  /*2170*/  ULOP3.LUT UR7, UR12, 0x3fff, URZ, 0xc0, !UPT ;  /* 0x00003fff0c077892 */ /* 0x000fe4000f8ec03f */
[----:B------:R-:W-:-:S02]  /*2180*/  ULOP3.LUT UR12, UR10, 0x10000, URZ, 0xfc, !UPT ;  /* 0x000100000a0c7892 */ /* 0x000fc4000f8efc3f */
[----:B------:R-:W-:Y:S02]  /*2190*/  ULOP3.LUT UR7, UR7, 0x10000, URZ, 0xfc, !UPT ;  /* 0x0001000007077892 */ /* 0x000fe4000f8efc3f */
[----:B------:R-:W-:Y:S02]  /*21a0*/  UISETP.NE.U32.AND UP0, UPT, UR8, URZ, UPT ;  /* 0x0000003f0800728c */ /* 0x000fe4000bf05070 */
[----:B------:R-:W-:Y:S02]  /*21b0*/  ULEA UR12, UR11, UR12, 0x8 ;  /* 0x0000000c0b0c7291 */ /* 0x000fe4000f8e403f */
[----:B------:R-:W-:Y:S01]  /*21c0*/  ULEA UR14, UR11, UR7, 0x8 ;  /* 0x000000070b0e7291 */ /* 0x000fe2000f8e403f */
[----:B------:R-:W-:Y:S01]  /*21d0*/  UMOV UR13, 0xc0000010 ;  /* 0xc0000010000d7882 */ /* 0x000fe20000000000 */
[----:B------:R-:W-:Y:S01]  /*21e0*/  UMOV UR15, 0xc0000010 ;  /* 0xc0000010000f7882 */ /* 0x000fe20000000000 */
[----:B------:R-:W-:-:S06]  /*21f0*/  UIADD3 UR6, UR6, 0x1, URZ ;  /* 0x0000000106067890 */ /* 0x000fcc000fffe03f */
[----:B------:R-:W-:Y:S01]  /*2200*/  QGMMA.64x128x32.F32.E4M3.E4M3 R24, gdesc[UR12], R24, UP0, gsb0 ;  /* 0x01e000000c1879f3 */ /* 0x000fe2000b800818 */
[----:B------:R-:W-:-:S04]  /*2210*/  UISETP.NE.AND UP0, UPT, UR6, UR19, UPT ;  /* 0x000000130600728c */ /* 0x000fc8000bf05270 */
[----:B------:R-:W-:-:S06]  /*2220*/  USEL UR7, URZ, 0x1, UP0 ;  /* 0x000000013f077887 */ /* 0x000fcc0008000000 */
[----:B------:R-:W-:Y:S01]  /*2230*/  ISETP.NE.AND P0, PT, RZ, UR7, PT ;  /* 0x00000007ff007c0c */ /* 0x000fe2000bf05270 */
[----:B------:R-:W-:-:S12]  /*2240*/  WARPGROUP.DEPBAR.LE gsb0, 0x1 ;  /* 0x00008000000079c5 */ /* 0x000fd80000010100 */
[----:B------:R-:W-:Y:S05]  /*2250*/  @!P0 BRA `(.L_x_28) ;  /* 0x0000000400088947 */ /* 0x000fea0003800000 */
[----:B------:R-:W-:Y:S02]  /*2260*/  WARPGROUP.DEPBAR.LE gsb0, 0x0 ;  /* 0x00008000000079c5 */ /* 0x000fe40000010000 */
[----:B------:R-:W-:-:S01]  /*2270*/  FADD R143, R24, R143 ;  /* 0x0000008f188f7221 */ /* 0x000fc20000000000 */
[----:B------:R-:W-:Y:S01]  /*2280*/  FADD R138, R25, R138 ;  /* 0x0000008a198a7221 */ /* 0x000fe20000000000 */
        /* <DEDUP_REMOVED lines=62> */
[----:B------:R-:W-:-:S06]  /*2670*/  UMOV UR6, URZ ;  /* 0x0000003f00067c82 */ /* 0x000fcc0008000000 */
.L_x_28:
[----:B------:R-:W-:Y:S05]  /*2680*/  @!P1 BRA `(.L_x_29) ;  /* 0x0000000000049947 */ /* 0x000fea0003800000 */
[----:B------:R-:W-:Y:S01]  /*2690*/  BPT.TRAP 0x1 ;  /* 0x000000040000795c */ /* 0x000fe20000300000 */
.L_x_29:
[----:B------:R-:W-:-:S13]  /*26a0*/  ISETP.NE.AND P0, PT, R6, RZ, PT ;  /* 0x000000ff0600720c */ /* 0x000fda0003f05270 */
[----:B01----:R-:W-:-:S05]  /*26b0*/  @P0 LEA R140, R13, UR18, 0x3 ;  /* 0x000000120d8c0c11 */ /* 0x003fca000f8e18ff */
[----:B------:R-:W-:-:S05]  /*26c0*/  @P0 VIADD R140, R140, 0x20 ;  /* 0x000000208c8c0836 */ /* 0x000fca0000000000 */
[----:B------:R-:W-:-:S04]  /*26d0*/  @P0 PRMT R140, R5, 0x654, R140 ;  /* 0x00000654058c0816 */ /* 0x000fc8000000008c */
[----:B------:R0:W-:Y:S01]  /*26e0*/  @P0 SYNCS.ARRIVE.TRANS64.RED.A1T0 RZ, [R140+URZ], RZ ;  /* 0x000000ff8cff09a7 */ /* 0x0001e2000810043f */
[----:B------:R-:W-:-:S13]  /*26f0*/  ISETP.GT.U32.AND P0, PT, R4, 0x1, PT ;  /* 0x000000010400780c */ /* 0x000fda0003f04070 */
[----:B0-----:R-:W-:Y:S05]  /*2700*/  @P0 BRA `(.L_x_30) ;  /* 0x0000000000040947 */ /* 0x001fea0003800000 */
[----:B------:R-:W-:Y:S01]  /*2710*/  BPT.TRAP 0x1 ;  /* 0x000000040000795c */ /* 0x000fe20000300000 */
.L_x_30:
[----:B------:R-:W-:Y:S01]  /*2720*/  UIADD3 UR11, UR11, 0x1, URZ ;  /* 0x000000010b0b7890 */ /* 0x000fe2000fffe03f */
[C---:B------:R-:W-:Y:S01]  /*2730*/  ISETP.GT.AND P1, PT, R12.reuse, 0x1, PT ;  /* 0x000000010c00780c */ /* 0x040fe20003f24270 */
[----:B------:R-:W-:Y:S02]  /*2740*/  VIADD R13, R13, 0x1 ;  /* 0x000000010d0d7836 */ /* 0x000fe40000000000 */
[----:B------:R-:W-:Y:S01]  /*2750*/  UISETP.NE.AND UP0, UPT, UR11, 0x4, UPT ;  /* 0x000000040b00788c */ /* 0x000fe2000bf05270 */
[----:B------:R-:W-:Y:S02]  /*2760*/  VIADD R12, R12, 0xffffffff ;  /* 0xffffffff0c0c7836 */ /* 0x000fe40000000000 */
[C---:B------:R-:W-:Y:S01]  /*2770*/  ISETP.NE.AND P0, PT, R13.reuse, 0x4, PT ;  /* 0x000000040d00780c */ /* 0x040fe20003f05270 */
[----:B------:R-:W-:Y:S02]  /*2780*/  USEL UR8, URZ, 0x1, UP0 ;  /* 0x000000013f087887 */ /* 0x000fe40008000000 */
[----:B------:R-:W-:Y:S01]  /*2790*/  USEL UR11, UR11, URZ, UP0 ;  /* 0x0000003f0b0b7287 */ /* 0x000fe20008000000 */
[----:B------:R-:W-:-:S03]  /*27a0*/  SEL R13, R13, RZ, P0 ;  /* 0x000000ff0d0d7207 */ /* 0x000fc60000000000 */
[----:B------:R-:W-:Y:S01]  /*27b0*/  LOP3.LUT R144, R144, UR8, RZ, 0x3c, !PT ;  /* 0x0000000890907c12 */ /* 0x000fe2000f8e3cff */
[----:B------:R-:W-:Y:S01]  /*27c0*/  UMOV UR8, 0x1 ;  /* 0x0000000100087882 */ /* 0x000fe20000000000 */
[----:B------:R-:W-:Y:S06]  /*27d0*/  @P1 BRA `(.L_x_31) ;  /* 0xfffffff800181947 */ /* 0x000fec000383ffff */
.L_x_23:
[----:B------:R-:W-:Y:S01]  /*27e0*/  UISETP.NE.AND UP0, UPT, UR6, URZ, UPT ;  /* 0x0000003f0600728c */ /* 0x000fe2000bf05270 */
[----:B01----:R-:W0:Y:S03]  /*27f0*/  LDC R12, c[0x0][0x28c] ;  /* 0x0000a300ff0c7b82 */ /* 0x003e260000000800 */
[----:B------:R-:W-:-:S06]  /*2800*/  USEL UR6, URZ, 0x1, !UP0 ;  /* 0x000000013f067887 */ /* 0x000fcc000c000000 */
[----:B------:R-:W-:Y:S02]  /*2810*/  ISETP.NE.AND P0, PT, RZ, UR6, PT ;  /* 0x00000006ff007c0c */ /* 0x000fe4000bf05270 */
[----:B0-----:R-:W-:-:S11]  /*2820*/  ISETP.GE.AND P1, PT, R12, 0x1, PT ;  /* 0x000000010c00780c */ /* 0x001fd60003f26270 */
[----:B------:R-:W-:Y:S05]  /*2830*/  @!P0 BRA `(.L_x_32) ;  /* 0x0000000400048947 */ /* 0x000fea0003800000 */
[----:B------:R-:W-:Y:S02]  /*2840*/  WARPGROUP.DEPBAR.LE gsb0, 0x0 ;  /* 0x00008000000079c5 */ /* 0x000fe40000010000 */
[----:B------:R-:W-:Y:S01]  /*2850*/  FADD R143, R24, R143 ;  /* 0x0000008f188f7221 */ /* 0x000fe20000000000 */
        /* <DEDUP_REMOVED lines=62> */
[----:B------:R-:W-:-:S07]  /*2c40*/  FADD R16, R16, R87 ;  /* 0x0000005710107221 */ /* 0x000fce0000000000 */
.L_x_32:
[----:B------:R-:W-:Y:S02]  /*2c50*/  WARPGROUP.DEPBAR.LE gsb0, 0x0 ;  /* 0x00008000000079c5 */ /* 0x000fe40000010000 */
[----:B------:R-:W-:Y:S05]  /*2c60*/  @!P1 BRA `(.L_x_33) ;  /* 0x0000000000489947 */ /* 0x000fea0003800000 */
[----:B------:R-:W-:-:S13]  /*2c70*/  ISETP.NE.AND P0, PT, R142, 0x3, PT ;  /* 0x000000038e00780c */ /* 0x000fda0003f05270 */
[----:B------:R-:W-:Y:S05]  /*2c80*/  @!P0 BRA `(.L_x_34) ;  /* 0x0000000000048947 */ /* 0x000fea0003800000 */
[----:B------:R-:W-:Y:S01]  /*2c90*/  BPT.TRAP 0x1 ;  /* 0x000000040000795c */ /* 0x000fe20000300000 */
.L_x_34:
[----:B------:R-:W-:Y:S01]  /*2ca0*/  ISETP.NE.AND P0, PT, R6, RZ, PT ;  /* 0x000000ff0600720c */ /* 0x000fe20003f05270 */
[----:B------:R-:W-:Y:S01]  /*2cb0*/  UISETP.LT.AND UP1, UPT, UR9, 0x1, UPT ;  /* 0x000000010900788c */ /* 0x000fe2000bf21270 */
[----:B------:R-:W-:-:S11]  /*2cc0*/  IMAD.U32 R13, RZ, RZ, UR18 ;  /* 0x00000012ff0d7e24 */ /* 0x000fd6000f8e00ff */
[----:B------:R-:W-:-:S05]  /*2cd0*/  VOTEU.ANY UP0, P0 ;  /* 0x00000000003f7886 */ /* 0x000fca0000000100 */
[----:B------:R-:W-:-:S04]  /*2ce0*/  @UP0 USEL UR6, UR9, 0x1, UP1 ;  /* 0x0000000109060887 */ /* 0x000fc80008800000 */
[----:B------:R-:W-:-:S06]  /*2cf0*/  @UP0 UIADD3 UR6, UR5, UR9, -UR6 ;  /* 0x0000000905060290 */ /* 0x000fcc000fffe806 */
[----:B------:R-:W-:-:S04]  /*2d00*/  IMAD.U32 R12, RZ, RZ, UR6 ;  /* 0x00000006ff0c7e24 */ /* 0x000fc8000f8e00ff */
[----:B------:R-:W-:-:S05]  /*2d10*/  @P0 IMAD.SHL.U32 R12, R12, 0x8, RZ ;  /* 0x000000080c0c0824 */ /* 0x000fca00078e00ff */
[----:B------:R-:W-:-:S04]  /*2d20*/  @P0 LOP3.LUT R12, R12, 0x18, RZ, 0xc0, !PT ;  /* 0x000000180c0c0812 */ /* 0x000fc800078ec0ff */
[----:B------:R-:W-:-:S04]  /*2d30*/  @P0 IADD3 R12, R13, 0x20, R12 ;  /* 0x000000200d0c0810 */ /* 0x000fc80007ffe00c */
[----:B------:R-:W-:-:S04]  /*2d40*/  @P0 PRMT R12, R5, 0x654, R12 ;  /* 0x00000654050c0816 */ /* 0x000fc8000000000c */
[----:B------:R0:W-:Y:S01]  /*2d50*/  @P0 SYNCS.ARRIVE.TRANS64.RED.A1T0 RZ, [R12+URZ], RZ ;  /* 0x000000ff0cff09a7 */ /* 0x0001e2000810043f */
[----:B------:R-:W-:-:S13]  /*2d60*/  ISETP.GT.U32.AND P0, PT, R4, 0x1, PT ;  /* 0x000000010400780c */ /* 0x000fda0003f04070 */
[----:B0-----:R-:W-:Y:S05]  /*2d70*/  @P0 BRA `(.L_x_33) ;  /* 0x0000000000040947 */ /* 0x001fea0003800000 */
[----:B------:R-:W-:Y:S01]  /*2d80*/  BPT.TRAP 0x1 ;  /* 0x000000040000795c */ /* 0x000fe20000300000 */
.L_x_33:
[----:B------:R-:W0:Y:S01]  /*2d90*/  LDC R26, c[0x0][0x288] ;  /* 0x0000a200ff1a7b82 */ /* 0x000e220000000800 */
[----:B------:R-:W-:Y:S01]  /*2da0*/  IMAD.SHL.U32 R10, R10, 0x80, RZ ;  /* 0x000000800a0a7824 */ /* 0x000fe200078e00ff */
[--C-:B------:R-:W-:Y:S01]  /*2db0*/  SHF.R.U32.HI R12, RZ, 0x2, R0.reuse ;  /* 0x00000002ff0c7819 */ /* 0x100fe20000011600 */
[----:B------:R-:W-:Y:S01]  /*2dc0*/  IMAD.SHL.U32 R29, R11, 0x80, RZ ;  /* 0x000000800b1d7824 */ /* 0x000fe200078e00ff */
[----:B------:R-:W-:Y:S01]  /*2dd0*/  LOP3.LUT R24, R0, 0x60, RZ, 0xc0, !PT ;  /* 0x0000006000187812 */ /* 0x000fe200078ec0ff */
[----:B------:R-:W-:Y:S01]  /*2de0*/  ULDC UR6, c[0x0][0x284] ;  /* 0x0000a10000067ab9 */ /* 0x000fe20000000800 */
[----:B------:R-:W-:Y:S02]  /*2df0*/  SHF.R.U32.HI R25, RZ, 0x7, R0 ;  /* 0x00000007ff197819 */ /* 0x000fe40000011600 */
[----:B------:R-:W-:Y:S02]  /*2e00*/  LOP3.LUT R13, R12, 0x7, RZ, 0xc0, !PT ;  /* 0x000000070c0d7812 */ /* 0x000fe400078ec0ff */
[----:B------:R-:W-:-:S02]  /*2e10*/  SHF.R.U32.HI R24, RZ, 0x1, R24 ;  /* 0x00000001ff187819 */ /* 0x000fc40000011618 */
[----:B------:R-:W-:Y:S02]  /*2e20*/  LOP3.LUT R12, R25, 0x1, RZ, 0xc0, !PT ;  /* 0x00000001190c7812 */ /* 0x000fe400078ec0ff */
[----:B------:R-:W-:Y:S02]  /*2e30*/  IADD3 R27, RZ, -R24, -R13 ;  /* 0x80000018ff1b7210 */ /* 0x000fe40007ffe80d */
[----:B------:R-:W-:Y:S01]  /*2e40*/  LOP3.LUT R25, R0, 0x3, RZ, 0xc0, !PT ;  /* 0x0000000300197812 */ /* 0x000fe200078ec0ff */
[C---:B------:R-:W-:Y:S02]  /*2e50*/  IMAD.SHL.U32 R28, R12.reuse, 0x40, RZ ;  /* 0x000000400c1c7824 */ /* 0x040fe400078e00ff */
[----:B------:R-:W-:-:S03]  /*2e60*/  IMAD R12, R12, -0x40, R27 ;  /* 0xffffffc00c0c7824 */ /* 0x000fc600078e021b */
[----:B------:R-:W-:Y:S01]  /*2e70*/  LOP3.LUT R13, R28, 0x40, R13, 0xe2, !PT ;  /* 0x000000401c0d7812 */ /* 0x000fe200078ee20d */
[----:B------:R-:W-:Y:S01]  /*2e80*/  IMAD.MOV.U32 R28, RZ, RZ, -0x1 ;  /* 0xffffffffff1c7424 */ /* 0x000fe200078e00ff */
[----:B0-----:R-:W-:Y:S01]  /*2e90*/  ISETP.GE.AND P0, PT, R10, R26, PT ;  /* 0x0000001a0a00720c */ /* 0x001fe20003f06270 */
[----:B------:R-:W-:Y:S01]  /*2ea0*/  IMAD R31, R25, -0x2, R26 ;  /* 0xfffffffe191f7824 */ /* 0x000fe200078e021a */
[----:B------:R-:W-:Y:S01]  /*2eb0*/  IADD3 R34, -R29, UR6, R12 ;  /* 0x000000061d227c10 */ /* 0x000fe2000fffe10c */
[----:B------:R-:W-:Y:S01]  /*2ec0*/  IMAD.WIDE R26, R11, 0x80, RZ ;  /* 0x000000800b1a7825 */ /* 0x000fe200078e02ff */
[----:B------:R-:W-:-:S03]  /*2ed0*/  ISETP.GE.OR P0, PT, R29, UR6, P0 ;  /* 0x000000061d007c0c */ /* 0x000fc60008706670 */
[----:B------:R-:W-:Y:S01]  /*2ee0*/  IMAD.SHL.U32 R25, R0, 0x2, RZ ;  /* 0x0000000200197824 */ /* 0x000fe200078e00ff */
[----:B------:R-:W-:Y:S01]  /*2ef0*/  LOP3.LUT R35, R26, R13, R24, 0xfe, !PT ;  /* 0x0000000d1a237212 */ /* 0x000fe200078efe18 */
[----:B------:R-:W-:-:S03]  /*2f00*/  IMAD.IADD R29, R31, 0x1, -R10 ;  /* 0x000000011f1d7824 */ /* 0x000fc600078e0a0a */
[----:B------:R-:W-:-:S05]  /*2f10*/  LOP3.LUT R24, R10, 0x6, R25, 0xf8, !PT ;  /* 0x000000060a187812 */ /* 0x000fca00078ef819 */
[----:B------:R-:W-:Y:S05]  /*2f20*/  @P0 BRA `(.L_x_35) ;  /* 0x0000004400c00947 */ /* 0x000fea0003800000 */
[----:B------:R-:W0:Y:S01]  /*2f30*/  LDC.64 R32, c[0x0][0x5c8] ;  /* 0x00017200ff207b82 */ /* 0x000e220000000a00 */
[----:B------:R-:W-:Y:S01]  /*2f40*/  SHF.R.S32.HI R30, RZ, 0x1f, R7 ;  /* 0x0000001fff1e7819 */ /* 0x000fe20000011407 */
[----:B------:R-:W-:Y:S01]  /*2f50*/  ULDC.64 UR6, c[0x0][0x5d0] ;  /* 0x0001740000067ab9 */ /* 0x000fe20000000a00 */
[----:B------:R-:W-:Y:S01]  /*2f60*/  SHF.R.S32.HI R25, RZ, 0x1f, R24 ;  /* 0x0000001fff197819 */ /* 0x000fe20000011418 */
[----:B------:R-:W-:Y:S02]  /*2f70*/  BSSY B0, `(.L_x_35) ;  /* 0x000046b000007945 */ /* 0x000fe40003800000 */
[----:B------:R-:W-:-:S04]  /*2f80*/  IMAD R10, R30, UR6, RZ ;  /* 0x000000061e0a7c24 */ /* 0x000fc8000f8e02ff */
[C---:B------:R-:W-:Y:S02]  /*2f90*/  IMAD R13, R7.reuse, UR7, R10 ;  /* 0x00000007070d7c24 */ /* 0x040fe4000f8e020a */
[----:B------:R-:W-:Y:S01]  /*2fa0*/  IMAD.WIDE.U32 R10, R7, UR6, R24 ;  /* 0x00000006070a7c25 */ /* 0x000fe2000f8e0018 */
[----:B------:R-:W-:-:S03]  /*2fb0*/  ULDC.64 UR6, c[0x0][0x5c0] ;  /* 0x0001700000067ab9 */ /* 0x000fc60000000a00 */
[----:B------:R-:W-:Y:S02]  /*2fc0*/  IMAD.IADD R11, R11, 0x1, R13 ;  /* 0x000000010b0b7824 */ /* 0x000fe400078e020d */
[----:B0-----:R-:W-:-:S04]  /*2fd0*/  IMAD R12, R27, R32, RZ ;  /* 0x000000201b0c7224 */ /* 0x001fc800078e02ff */
[C---:B------:R-:W-:Y:S02]  /*2fe0*/  IMAD R31, R35.reuse, R33, R12 ;  /* 0x00000021231f7224 */ /* 0x040fe400078e020c */
[----:B------:R-:W-:-:S04]  /*2ff0*/  IMAD.WIDE.U32 R12, R35, R32, R10 ;  /* 0x00000020230c7225 */ /* 0x000fc800078e000a */
[----:B------:R-:W-:Y:S01]  /*3000*/  IMAD.IADD R13, R13, 0x1, R31 ;  /* 0x000000010d0d7824 */ /* 0x000fe200078e021f */
[----:B------:R-:W-:Y:S02]  /*3010*/  LEA R10, P0, R32, R12, 0x3 ;  /* 0x0000000c200a7211 */ /* 0x000fe400078018ff */
[----:B------:R-:W-:Y:S02]  /*3020*/  IADD3 R12, P1, R12, UR6, RZ ;  /* 0x000000060c0c7c10 */ /* 0x000fe4000ff3e0ff */
[----:B------:R-:W-:Y:S02]  /*3030*/  LEA.HI.X R11, R32, R13, R33, 0x3, P0 ;  /* 0x0000000d200b7211 */ /* 0x000fe400000f1c21 */
[----:B---3-5:R-:W-:Y:S02]  /*3040*/  FSETP.NEU.AND P0, PT, R9, RZ, PT ;  /* 0x000000ff0900720b */ /* 0x028fe40003f0d000 */
[----:B------:R-:W-:Y:S02]  /*3050*/  IADD3 R10, P3, R10, UR6, RZ ;  /* 0x000000060a0a7c10 */ /* 0x000fe4000ff7e0ff */
[----:B------:R-:W-:-:S02]  /*3060*/  IADD3.X R13, R13, UR7, RZ, P1, !PT ;  /* 0x000000070d0d7c10 */ /* 0x000fc40008ffe4ff */
[----:B------:R-:W-:-:S07]  /*3070*/  IADD3.X R11, R11, UR7, RZ, P3, !PT ;  /* 0x000000070b0b7c10 */ /* 0x000fce0009ffe4ff */
[----:B------:R-:W-:Y:S05]  /*3080*/  @!P0 BRA `(.L_x_36) ;  /* 0x00000034005c8947 */ /* 0x000fea0003800000 */
[----:B------:R-:W-:Y:S01]  /*3090*/  ULDC.64 UR6, c[0x0][0x5b8] ;  /* 0x00016e0000067ab9 */ /* 0x000fe20000000a00 */
[----:B------:R-:W-:Y:S01]  /*30a0*/  ISETP.GE.AND P0, PT, R34, 0x1, PT ;  /* 0x000000012200780c */ /* 0x000fe20003f06270 */
[----:B------:R-:W-:Y:S01]  /*30b0*/  IMAD R32, R30, UR6, RZ ;  /* 0x000000061e207c24 */ /* 0x000fe2000f8e02ff */
[----:B------:R-:W-:Y:S01]  /*30c0*/  ULDC.64 UR10, c[0x0][0x5a8] ;  /* 0x00016a00000a7ab9 */ /* 0x000fe20000000a00 */
[----:B------:R-:W-:Y:S01]  /*30d0*/  IMAD.WIDE.U32 R30, R7, UR6, R24 ;  /* 0x00000006071e7c25 */ /* 0x000fe2000f8e0018 */
[----:B------:R-:W-:Y:S01]  /*30e0*/  ISETP.LT.OR P4, PT, R29, 0x1, !P0 ;  /* 0x000000011d00780c */ /* 0x000fe20004781670 */
[----:B------:R-:W-:Y:S02]  /*30f0*/  BSSY B1, `(.L_x_37) ;  /* 0x000000c000017945 */ /* 0x000fe40003800000 */
[----:B------:R-:W-:Y:S01]  /*3100*/  IMAD R7, R7, UR7, R32 ;  /* 0x0000000707077c24 */ /* 0x000fe2000f8e0220 */
[----:B------:R-:W-:-:S03]  /*3110*/  ULDC.64 UR6, c[0x0][0x5b0] ;  /* 0x00016c0000067ab9 */ /* 0x000fc60000000a00 */
[----:B------:R-:W-:Y:S02]  /*3120*/  IMAD.IADD R31, R31, 0x1, R7 ;  /* 0x000000011f1f7824 */ /* 0x000fe400078e0207 */
[----:B------:R-:W-:Y:S02]  /*3130*/  IMAD R7, R27, UR6, RZ ;  /* 0x000000061b077c24 */ /* 0x000fe4000f8e02ff */
[----:B------:R-:W-:-:S04]  /*3140*/  IMAD.WIDE.U32 R24, R35, UR6, R30 ;  /* 0x0000000623187c25 */ /* 0x000fc8000f8e001e */
[----:B------:R-:W-:Y:S01]  /*3150*/  IMAD R7, R35, UR7, R7 ;  /* 0x0000000723077c24 */ /* 0x000fe2000f8e0207 */
[----:B------:R-:W-:-:S04]  /*3160*/  IADD3 R24, P1, R24, UR10, RZ ;  /* 0x0000000a18187c10 */ /* 0x000fc8000ff3e0ff */
[--C-:B------:R-:W-:Y:S02]  /*3170*/  IADD3.X R25, R25, UR11, R7.reuse, P1, !PT ;  /* 0x0000000b19197c10 */ /* 0x100fe40008ffe407 */
[----:B------:R-:W-:Y:S01]  /*3180*/  PRMT R7, RZ, 0x7610, R7 ;  /* 0x00007610ff077816 */ /* 0x000fe20000000007 */
[----:B------:R-:W-:Y:S06]  /*3190*/  @P4 BRA `(.L_x_38) ;  /* 0x0000000000044947 */ /* 0x000fec0003800000 */
[----:B------:R0:W5:Y:S02]  /*31a0*/  LDG.E.U8 R7, desc[UR16][R24.64] ;  /* 0x0000001018077981 */ /* 0x000164000c1e1100 */
.L_x_38:
[----:B------:R-:W-:Y:S05]  /*31b0*/  BSYNC B1 ;  /* 0x0000000000017941 */ /* 0x000fea0003800000 */
.L_x_37:
[----:B-----5:R-:W-:Y:S01]  /*31c0*/  LOP3.LUT R7, R7, 0xff, RZ, 0xc0, !PT ;  /* 0x000000ff07077812 */ /* 0x020fe200078ec0ff */
[----:B------:R-:W-:Y:S01]  /*31d0*/  BSSY B1, `(.L_x_39) ;  /* 0x000000b000017945 */ /* 0x000fe20003800000 */
[----:B------:R-:W-:Y:S02]  /*31e0*/  ISETP.LT.OR P3, PT, R29, 0x2, !P0 ;  /* 0x000000021d00780c */ /* 0x000fe40004761670 */
[----:B------:R-:W-:-:S05]  /*31f0*/  F2FP.F16.E4M3.UNPACK_B R7, R7 ;  /* 0x00000007ff07723e */ /* 0x000fca00020006ff */
[----:B------:R-:W-:Y:S01]  /*3200*/  HADD2.F32 R32, -RZ, R7.H0_H0 ;  /* 0x20000007ff207230 */ /* 0x000fe20000004100 */
[----:B------:R-:W-:-:S04]  /*3210*/  PRMT R7, RZ, 0x7610, R7 ;  /* 0x00007610ff077816 */ /* 0x000fc80000000007 */
[----:B------:R-:W-:-:S04]  /*3220*/  FMUL R32, R32, R9 ;  /* 0x0000000920207220 */ /* 0x000fc80000400000 */
[----:B--2---:R-:W-:-:S05]  /*3230*/  FFMA R32, R143, R8, R32 ;  /* 0x000000088f207223 */ /* 0x004fca0000000020 */
[----:B------:R-:W-:-:S05]  /*3240*/  F2FP.SATFINITE.E4M3.F32.PACK_AB_MERGE_C R33, RZ, R32, RZ ;  /* 0x00000020ff21723e */ /* 0x000fca00048070ff */
[----:B------:R1:W-:Y:S01]  /*3250*/  @!P4 STG.E.U8 desc[UR16][R12.64], R33 ;  /* 0x000000210c00c986 */ /* 0x0003e2000c101110 */
[----:B------:R-:W-:Y:S05]  /*3260*/  @P3 BRA `(.L_x_40) ;  /* 0x0000000000043947 */ /* 0x000fea0003800000 */
[----:B------:R2:W5:Y:S02]  /*3270*/  LDG.E.U8 R7, desc[UR16][R24.64+0x1] ;  /* 0x0000011018077981 */ /* 0x000564000c1e1100 */
.L_x_40:
[----:B------:R-:W-:Y:S05]  /*3280*/  BSYNC B1 ;  /* 0x0000000000017941 */ /* 0x000fea0003800000 */
.L_x_39:
[----:B-----5:R-:W-:Y:S01]  /*3290*/  LOP3.LUT R7, R7, 0xff, RZ, 0xc0, !PT ;  /* 0x000000ff07077812 */ /* 0x020fe200078ec0ff */
[----:B------:R-:W-:Y:S01]  /*32a0*/  BSSY B1, `(.L_x_41) ;  /* 0x0000013000017945 */ /* 0x000fe20003800000 */
[----:B-1----:R-:W-:Y:S02]  /*32b0*/  IADD3 R33, P1, R35, 0x8, RZ ;  /* 0x0000000823217810 */ /* 0x002fe40007f3e0ff */
[----:B------:R-:W-:-:S03]  /*32c0*/  F2FP.F16.E4M3.UNPACK_B R7, R7 ;  /* 0x00000007ff07723e */ /* 0x000fc600020006ff */
[----:B------:R-:W-:Y:S01]  /*32d0*/  IMAD.X R27, RZ, RZ, R27, P1 ;  /* 0x000000ffff1b7224 */ /* 0x000fe200008e061b */
[----:B------:R-:W-:Y:S01]  /*32e0*/  ISETP.GE.AND P1, PT, R34, 0x9, PT ;  /* 0x000000092200780c */ /* 0x000fe20003f26270 */
[----:B------:R-:W-:Y:S02]  /*32f0*/  HADD2.F32 R26, -RZ, R7.H0_H0 ;  /* 0x20000007ff1a7230 */ /* 0x000fe40000004100 */
[----:B------:R-:W-:Y:S01]  /*3300*/  IMAD.WIDE.U32 R30, R33, UR6, R30 ;  /* 0x00000006211e7c25 */ /* 0x000fe2000f8e001e */
[----:B------:R-:W-:-:S03]  /*3310*/  ISETP.LT.OR P5, PT, R29, 0x1, !P1 ;  /* 0x000000011d00780c */ /* 0x000fc60004fa1670 */
[----:B------:R-:W-:Y:S01]  /*3320*/  FMUL R7, R26, R9 ;  /* 0x000000091a077220 */ /* 0x000fe20000400000 */
[----:B------:R-:W-:-:S03]  /*3330*/  IMAD R26, R27, UR6, RZ ;  /* 0x000000061b1a7c24 */ /* 0x000fc6000f8e02ff */
[----:B------:R-:W-:Y:S01]  /*3340*/  FFMA R7, R138, R8, R7 ;  /* 0x000000088a077223 */ /* 0x000fe20000000007 */
[----:B------:R-:W-:Y:S01]  /*3350*/  IMAD R33, R33, UR7, R26 ;  /* 0x0000000721217c24 */ /* 0x000fe2000f8e021a */
[----:B------:R-:W-:-:S03]  /*3360*/  IADD3 R26, P4, R30, UR10, RZ ;  /* 0x0000000a1e1a7c10 */ /* 0x000fc6000ff9e0ff */
[----:B------:R-:W-:Y:S02]  /*3370*/  F2FP.SATFINITE.E4M3.F32.PACK_AB_MERGE_C R35, RZ, R7, RZ ;  /* 0x00000007ff23723e */ /* 0x000fe400048070ff */
[----:B------:R-:W-:Y:S02]  /*3380*/  IADD3.X R27, R31, UR11, R33, P4, !PT ;  /* 0x0000000b1f1b7c10 */ /* 0x000fe4000a7fe421 */
[----:B------:R-:W-:Y:S01]  /*3390*/  PRMT R7, RZ, 0x7610, R7 ;  /* 0x00007610ff077816 */ /* 0x000fe20000000007 */
[----:B------:R1:W-:Y:S01]  /*33a0*/  @!P3 STG.E.U8 desc[UR16][R12.64+0x1], R35 ;  /* 0x000001230c00b986 */ /* 0x0003e2000c101110 */
[----:B------:R-:W-:Y:S05]  /*33b0*/  @P5 BRA `(.L_x_42) ;  /* 0x0000000000045947 */ /* 0x000fea0003800000 */
[----:B------:R3:W5:Y:S02]  /*33c0*/  LDG.E.U8 R7, desc[UR16][R26.64] ;  /* 0x000000101a077981 */ /* 0x000764000c1e1100 */
.L_x_42:
[----:B------:R-:W-:Y:S05]  /*33d0*/  BSYNC B1 ;  /* 0x0000000000017941 */ /* 0x000fea0003800000 */
.L_x_41:
[----:B-----5:R-:W-:Y:S01]  /*33e0*/  LOP3.LUT R7, R7, 0xff, RZ, 0xc0, !PT ;  /* 0x000000ff07077812 */ /* 0x020fe200078ec0ff */
[----:B------:R-:W-:Y:S01]  /*33f0*/  BSSY B1, `(.L_x_43) ;  /* 0x000000b000017945 */ /* 0x000fe20003800000 */
[----:B------:R-:W-:Y:S02]  /*3400*/  ISETP.LT.OR P3, PT, R29, 0x2, !P1 ;  /* 0x000000021d00780c */ /* 0x000fe40004f61670 */
[----:B------:R-:W-:-:S05]  /*3410*/  F2FP.F16.E4M3.UNPACK_B R7, R7 ;  /* 0x00000007ff07723e */ /* 0x000fca00020006ff */
[----:B------:R-:W-:Y:S01]  /*3420*/  HADD2.F32 R30, -RZ, R7.H0_H0 ;  /* 0x20000007ff1e7230 */ /* 0x000fe20000004100 */
[----:B------:R-:W-:-:S04]  /*3430*/  PRMT R7, RZ, 0x7610, R7 ;  /* 0x00007610ff077816 */ /* 0x000fc80000000007 */
[----:B------:R-:W-:-:S04]  /*3440*/  FMUL R30, R30, R9 ;  /* 0x000000091e1e7220 */ /* 0x000fc80000400000 */
[----:B------:R-:W-:-:S05]  /*3450*/  FFMA R30, R141, R8, R30 ;  /* 0x000000088d1e7223 */ /* 0x000fca000000001e */
[----:B------:R-:W-:-:S05]  /*3460*/  F2FP.SATFINITE.E4M3.F32.PACK_AB_MERGE_C R31, RZ, R30, RZ ;  /* 0x0000001eff1f723e */ /* 0x000fca00048070ff */
[----:B------:R4:W-:Y:S01]  /*3470*/  @!P5 STG.E.U8 desc[UR16][R10.64], R31 ;  /* 0x0000001f0a00d986 */ /* 0x0009e2000c101110 */
[----:B------:R-:W-:Y:S05]  /*3480*/  @P3 BRA `(.L_x_44) ;  /* 0x0000000000043947 */ /* 0x000fea0003800000 */
[----:B------:R0:W5:Y:S02]  /*3490*/  LDG.E.U8 R7, desc[UR16][R26.64+0x1] ;  /* 0x000001101a077981 */ /* 0x000164000c1e1100 */
.L_x_44:
[----:B------:R-:W-:Y:S05]  /*34a0*/  BSYNC B1 ;  /* 0x0000000000017941 */ /* 0x000fea0003800000 */
.L_x_43:
[----:B-----5:R-:W-:Y:S01]  /*34b0*/  LOP3.LUT R7, R7, 0xff, RZ, 0xc0, !PT ;  /* 0x000000ff07077812 */ /* 0x020fe200078ec0ff */
[----:B------:R-:W-:Y:S01]  /*34c0*/  BSSY B1, `(.L_x_45) ;  /* 0x000000b000017945 */ /* 0x000fe20003800000 */
[----:B------:R-:W-:Y:S02]  /*34d0*/  ISETP.LT.OR P4, PT, R29, 0x9, !P0 ;  /* 0x000000091d00780c */ /* 0x000fe40004781670 */
[----:B------:R-:W-:-:S05]  /*34e0*/  F2FP.F16.E4M3.UNPACK_B R7, R7 ;  /* 0x00000007ff07723e */ /* 0x000fca00020006ff */
[----:B------:R-:W-:-:S05]  /*34f0*/  HADD2.F32 R30, -RZ, R7.H0_H0 ;  /* 0x20000007ff1e7230 */ /* 0x000fca0000004100 */
[----:B------:R-:W-:-:S04]  /*3500*/  FMUL R7, R30, R9 ;  /* 0x000000091e077220 */ /* 0x000fc80000400000 */
[----:B------:R-:W-:-:S05]  /*3510*/  FFMA R7, R136, R8, R7 ;  /* 0x0000000888077223 */ /* 0x000fca0000000007 */
[----:B----4-:R-:W-:Y:S02]  /*3520*/  F2FP.SATFINITE.E4M3.F32.PACK_AB_MERGE_C R31, RZ, R7, RZ ;  /* 0x00000007ff1f723e */ /* 0x010fe400048070ff */
[----:B------:R-:W-:-:S03]  /*3530*/  PRMT R7, RZ, 0x7610, R7 ;  /* 0x00007610ff077816 */ /* 0x000fc60000000007 */
[----:B------:R4:W-:Y:S01]  /*3540*/  @!P3 STG.E.U8 desc[UR16][R10.64+0x1], R31 ;  /* 0x0000011f0a00b986 */ /* 0x0009e2000c101110 */
[----:B------:R-:W-:Y:S05]  /*3550*/  @P4 BRA `(.L_x_46) ;  /* 0x0000000000044947 */ /* 0x000fea0003800000 */
[----:B------:R0:W5:Y:S02]  /*3560*/  LDG.E.U8 R7, desc[UR16][R24.64+0x8] ;  /* 0x0000081018077981 */ /* 0x000164000c1e1100 */
.L_x_46:
[----:B------:R-:W-:Y:S05]  /*3570*/  BSYNC B1 ;  /* 0x0000000000017941 */ /* 0x000fea0003800000 */
.L_x_45:
        /* <DEDUP_REMOVED lines=8> */
[----:B----4-:R-:W-:-:S05]  /*3600*/  F2FP.SATFINITE.E4M3.F32.PACK_AB_MERGE_C R31, RZ, R30, RZ ;  /* 0x0000001eff1f723e */ /* 0x010fca00048070ff */
[----:B------:R4:W-:Y:S01]  /*3610*/  @!P4 STG.E.U8 desc[UR16][R12.64+0x8], R31 ;  /* 0x0000081f0c00c986 */ /* 0x0009e2000c101110 */
[----:B------:R-:W-:Y:S05]  /*3620*/  @P3 BRA `(.L_x_48) ;  /* 0x0000000000043947 */ /* 0x000fea0003800000 */
[----:B------:R0:W5:Y:S02]  /*3630*/  LDG.E.U8 R7, desc[UR16][R24.64+0x9] ;  /* 0x0000091018077981 */ /* 0x000164000c1e1100 */
.L_x_48:
[----:B------:R-:W-:Y:S05]  /*3640*/  BSYNC B1 ;  /* 0x0000000000017941 */ /* 0x000fea0003800000 */
.L_x_47:
        /* <DEDUP_REMOVED lines=12> */
.L_x_50:
[----:B------:R-:W-:Y:S05]  /*3710*/  BSYNC B1 ;  /* 0x0000000000017941 */ /* 0x000fea0003800000 */
.L_x_49:
        /* <DEDUP_REMOVED lines=12> */
.L_x_52:
[----:B------:R-:W-:Y:S05]  /*37e0*/  BSYNC B1 ;  /* 0x0000000000017941 */ /* 0x000fea0003800000 */
.L_x_51:
        /* <DEDUP_REMOVED lines=12> */
.L_x_54:
[----:B------:R-:W-:Y:S05]  /*38b0*/  BSYNC B1 ;  /* 0x0000000000017941 */ /* 0x000fea0003800000 */
.L_x_53:
        /* <DEDUP_REMOVED lines=12> */
.L_x_56:
[----:B------:R-:W-:Y:S05]  /*3980*/  BSYNC B1 ;  /* 0x0000000000017941 */ /* 0x000fea0003800000 */
.L_x_55:
        /* <DEDUP_REMOVED lines=12> */
.L_x_58:
[----:B------:R-:W-:Y:S05]  /*3a50*/  BSYNC B1 ;  /* 0x0000000000017941 */ /* 0x000fea0003800000 */
.L_x_57:
        /* <DEDUP_REMOVED lines=12> */
.L_x_60:
[----:B------:R-:W-:Y:S05]  /*3b20*/  BSYNC B1 ;  /* 0x0000000000017941 */ /* 0x000fea0003800000 */
.L_x_59:
        /* <DEDUP_REMOVED lines=12> */
.L_x_62:
[----:B------:R-:W-:Y:S05]  /*3bf0*/  BSYNC B1 ;  /* 0x0000000000017941 */ /* 0x000fea0003800000 */
.L_x_61:
        /* <DEDUP_REMOVED lines=12> */
.L_x_64:
[----:B------:R-:W-:Y:S05]  /*3cc0*/  BSYNC B1 ;  /* 0x0000000000017941 */ /* 0x000fea0003800000 */
.L_x_63:
        /* <DEDUP_REMOVED lines=12> */
.L_x_66:
[----:B------:R-:W-:Y:S05]  /*3d90*/  BSYNC B1 ;  /* 0x0000000000017941 */ /* 0x000fea0003800000 */
.L_x_65:
        /* <DEDUP_REMOVED lines=12> */
.L_x_68:
[----:B------:R-:W-:Y:S05]  /*3e60*/  BSYNC B1 ;  /* 0x0000000000017941 */ /* 0x000fea0003800000 */
.L_x_67:
        /* <DEDUP_REMOVED lines=12> */
.L_x_70:
[----:B------:R-:W-:Y:S05]  /*3f30*/  BSYNC B1 ;  /* 0x0000000000017941 */ /* 0x000fea0003800000 */
.L_x_69:
        /* <DEDUP_REMOVED lines=12> */
.L_x_72:
[----:B------:R-:W-:Y:S05]  /*4000*/  BSYNC B1 ;  /* 0x0000000000017941 */ /* 0x000fea0003800000 */
.L_x_71:
        /* <DEDUP_REMOVED lines=12> */
.L_x_74:
[----:B------:R-:W-:Y:S05]  /*40d0*/  BSYNC B1 ;  /* 0x0000000000017941 */ /* 0x000fea0003800000 */
.L_x_73:
        /* <DEDUP_REMOVED lines=12> */
.L_x_76:
[----:B------:R-:W-:Y:S05]  /*41a0*/  BSYNC B1 ;  /* 0x0000000000017941 */ /* 0x000fea0003800000 */
.L_x_75:
        /* <DEDUP_REMOVED lines=12> */
.L_x_78:
[----:B------:R-:W-:Y:S05]  /*4270*/  BSYNC B1 ;  /* 0x0000000000017941 */ /* 0x000fea0003800000 */
.L_x_77:
        /* <DEDUP_REMOVED lines=12> */
.L_x_80:
[----:B------:R-:W-:Y:S05]  /*4340*/  BSYNC B1 ;  /* 0x0000000000017941 */ /* 0x000fea0003800000 */
.L_x_79:
        /* <DEDUP_REMOVED lines=12> */
.L_x_82:
[----:B------:R-:W-:Y:S05]  /*4410*/  BSYNC B1 ;  /* 0x0000000000017941 */ /* 0x000fea0003800000 */
.L_x_81:
        /* <DEDUP_REMOVED lines=12> */
.L_x_84:
[----:B------:R-:W-:Y:S05]  /*44e0*/  BSYNC B1 ;  /* 0x0000000000017941 */ /* 0x000fea0003800000 */
.L_x_83:
        /* <DEDUP_REMOVED lines=12> */
.L_x_86:
[----:B------:R-:W-:Y:S05]  /*45b0*/  BSYNC B1 ;  /* 0x0000000000017941 */ /* 0x000fea0003800000 */
.L_x_85:
        /* <DEDUP_REMOVED lines=12> */
.L_x_88:
[----:B------:R-:W-:Y:S05]  /*4680*/  BSYNC B1 ;  /* 0x0000000000017941 */ /* 0x000fea0003800000 */
.L_x_87:
        /* <DEDUP_REMOVED lines=12> */
.L_x_90:
[----:B------:R-:W-:Y:S05]  /*4750*/  BSYNC B1 ;  /* 0x0000000000017941 */ /* 0x000fea0003800000 */
.L_x_89:
        /* <DEDUP_REMOVED lines=12> */
.L_x_92:
[----:B------:R-:W-:Y:S05]  /*4820*/  BSYNC B1 ;  /* 0x0000000000017941 */ /* 0x000fea0003800000 */
.L_x_91:
        /* <DEDUP_REMOVED lines=12> */
.L_x_94:
[----:B------:R-:W-:Y:S05]  /*48f0*/  BSYNC B1 ;  /* 0x0000000000017941 */ /* 0x000fea0003800000 */
.L_x_93:
        /* <DEDUP_REMOVED lines=12> */
.L_x_96:
[----:B------:R-:W-:Y:S05]  /*49c0*/  BSYNC B1 ;  /* 0x0000000000017941 */ /* 0x000fea0003800000 */
.L_x_95:
        /* <DEDUP_REMOVED lines=12> */
.L_x_98:
[----:B------:R-:W-:Y:S05]  /*4a90*/  BSYNC B1 ;  /* 0x0000000000017941 */ /* 0x000fea0003800000 */
.L_x_97:
        /* <DEDUP_REMOVED lines=12> */
.L_x_100:
[----:B------:R-:W-:Y:S05]  /*4b60*/  BSYNC B1 ;  /* 0x0000000000017941 */ /* 0x000fea0003800000 */
.L_x_99:
        /* <DEDUP_REMOVED lines=12> */
.L_x_102:
[----:B------:R-:W-:Y:S05]  /*4c30*/  BSYNC B1 ;  /* 0x0000000000017941 */ /* 0x000fea0003800000 */
.L_x_101:
        /* <DEDUP_REMOVED lines=12> */
.L_x_104:
[----:B------:R-:W-:Y:S05]  /*4d00*/  BSYNC B1 ;  /* 0x0000000000017941 */ /* 0x000fea0003800000 */
.L_x_103:
        /* <DEDUP_REMOVED lines=12> */
.L_x_106:
[----:B------:R-:W-:Y:S05]  /*4dd0*/  BSYNC B1 ;  /* 0x0000000000017941 */ /* 0x000fea0003800000 */
.L_x_105:
        /* <DEDUP_REMOVED lines=12> */
.L_x_108:
[----:B------:R-:W-:Y:S05]  /*4ea0*/  BSYNC B1 ;  /* 0x0000000000017941 */ /* 0x000fea0003800000 */
.L_x_107:
        /* <DEDUP_REMOVED lines=12> */
.L_x_110:
[----:B------:R-:W-:Y:S05]  /*4f70*/  BSYNC B1 ;  /* 0x0000000000017941 */ /* 0x000fea0003800000 */
.L_x_109:
        /* <DEDUP_REMOVED lines=12> */
.L_x_112:
[----:B------:R-:W-:Y:S05]  /*5040*/  BSYNC B1 ;  /* 0x0000000000017941 */ /* 0x000fea0003800000 */
.L_x_111:
        /* <DEDUP_REMOVED lines=12> */
.L_x_114:
[----:B------:R-:W-:Y:S05]  /*5110*/  BSYNC B1 ;  /* 0x0000000000017941 */ /* 0x000fea0003800000 */
.L_x_113:
        /* <DEDUP_REMOVED lines=12> */
.L_x_116:
[----:B------:R-:W-:Y:S05]  /*51e0*/  BSYNC B1 ;  /* 0x0000000000017941 */ /* 0x000fea0003800000 */
.L_x_115:
        /* <DEDUP_REMOVED lines=12> */
.L_x_118:
[----:B------:R-:W-:Y:S05]  /*52b0*/  BSYNC B1 ;  /* 0x0000000000017941 */ /* 0x000fea0003800000 */
.L_x_117:
        /* <DEDUP_REMOVED lines=12> */
.L_x_120:
[----:B------:R-:W-:Y:S05]  /*5380*/  BSYNC B1 ;  /* 0x0000000000017941 */ /* 0x000fea0003800000 */
.L_x_119:
        /* <DEDUP_REMOVED lines=12> */
.L_x_122:
[----:B------:R-:W-:Y:S05]  /*5450*/  BSYNC B1 ;  /* 0x0000000000017941 */ /* 0x000fea0003800000 */
.L_x_121:
        /* <DEDUP_REMOVED lines=12> */
.L_x_124:
[----:B------:R-:W-:Y:S05]  /*5520*/  BSYNC B1 ;  /* 0x0000000000017941 */ /* 0x000fea0003800000 */
.L_x_123:
        /* <DEDUP_REMOVED lines=12> */
.L_x_126:
[----:B------:R-:W-:Y:S05]  /*55f0*/  BSYNC B1 ;  /* 0x0000000000017941 */ /* 0x000fea0003800000 */
.L_x_125:
        /* <DEDUP_REMOVED lines=12> */
.L_x_128:
[----:B------:R-:W-:Y:S05]  /*56c0*/  BSYNC B1 ;  /* 0x0000000000017941 */ /* 0x000fea0003800000 */
.L_x_127:
        /* <DEDUP_REMOVED lines=12> */
.L_x_130:
[----:B------:R-:W-:Y:S05]  /*5790*/  BSYNC B1 ;  /* 0x0000000000017941 */ /* 0x000fea0003800000 */
.L_x_129:
        /* <DEDUP_REMOVED lines=12> */
.L_x_132:
[----:B------:R-:W-:Y:S05]  /*5860*/  BSYNC B1 ;  /* 0x0000000000017941 */ /* 0x000fea0003800000 */
.L_x_131:
        /* <DEDUP_REMOVED lines=12> */
.L_x_134:
[----:B------:R-:W-:Y:S05]  /*5930*/  BSYNC B1 ;  /* 0x0000000000017941 */ /* 0x000fea0003800000 */
.L_x_133:
        /* <DEDUP_REMOVED lines=12> */
.L_x_136:
[----:B------:R-:W-:Y:S05]  /*5a00*/  BSYNC B1 ;  /* 0x0000000000017941 */ /* 0x000fea0003800000 */
.L_x_135:
        /* <DEDUP_REMOVED lines=12> */
.L_x_138:
[----:B------:R-:W-:Y:S05]  /*5ad0*/  BSYNC B1 ;  /* 0x0000000000017941 */ /* 0x000fea0003800000 */
.L_x_137:
        /* <DEDUP_REMOVED lines=12> */
.L_x_140:
[----:B------:R-:W-:Y:S05]  /*5ba0*/  BSYNC B1 ;  /* 0x0000000000017941 */ /* 0x000fea0003800000 */
.L_x_139:
        /* <DEDUP_REMOVED lines=12> */
.L_x_142:
[----:B------:R-:W-:Y:S05]  /*5c70*/  BSYNC B1 ;  /* 0x0000000000017941 */ /* 0x000fea0003800000 */
.L_x_141:
        /* <DEDUP_REMOVED lines=12> */
.L_x_144:
[----:B------:R-:W-:Y:S05]  /*5d40*/  BSYNC B1 ;  /* 0x0000000000017941 */ /* 0x000fea0003800000 */
.L_x_143:
        /* <DEDUP_REMOVED lines=12> */
.L_x_146:
[----:B------:R-:W-:Y:S05]  /*5e10*/  BSYNC B1 ;  /* 0x0000000000017941 */ /* 0x000fea0003800000 */
.L_x_145:
        /* <DEDUP_REMOVED lines=12> */
.L_x_148:
[----:B------:R-:W-:Y:S05]  /*5ee0*/  BSYNC B1 ;  /* 0x0000000000017941 */ /* 0x000fea0003800000 */
.L_x_147:
        /* <DEDUP_REMOVED lines=12> */
.L_x_150:
[----:B------:R-:W-:Y:S05]  /*5fb0*/  BSYNC B1 ;  /* 0x0000000000017941 */ /* 0x000fea0003800000 */
.L_x_149:
        /* <DEDUP_REMOVED lines=12> */
.L_x_152:
[----:B------:R-:W-:Y:S05]  /*6080*/  BSYNC B1 ;  /* 0x0000000000017941 */ /* 0x000fea0003800000 */
.L_x_151:
        /* <DEDUP_REMOVED lines=12> */
.L_x_154:
[----:B------:R-:W-:Y:S05]  /*6150*/  BSYNC B1 ;  /* 0x0000000000017941 */ /* 0x000fea0003800000 */
.L_x_153:
        /* <DEDUP_REMOVED lines=8> */
[----:B0-----:R-:W-:-:S05]  /*61e0*/  F2FP.SATFINITE.E4M3.F32.PACK_AB_MERGE_C R19, RZ, R20, RZ ;  /* 0x00000014ff13723e */ /* 0x001fca00048070ff */
[----:B------:R0:W-:Y:S01]  /*61f0*/  @!P4 STG.E.U8 desc[UR16][R10.64+0x70], R19 ;  /* 0x000070130a00c986 */ /* 0x0001e2000c101110 */
[----:B------:R-:W-:Y:S05]  /*6200*/  @P3 BRA `(.L_x_156) ;  /* 0x0000000000043947 */ /* 0x000fea0003800000 */
[----:B------:R0:W5:Y:S02]  /*6210*/  LDG.E.U8 R7, desc[UR16][R26.64+0x71] ;  /* 0x000071101a077981 */ /* 0x000164000c1e1100 */
.L_x_156:
[----:B------:R-:W-:Y:S05]  /*6220*/  BSYNC B1 ;  /* 0x0000000000017941 */ /* 0x000fea0003800000 */
.L_x_155:
[----:B-----5:R-:W-:Y:S01]  /*6230*/  LOP3.LUT R7, R7, 0xff, RZ, 0xc0, !PT ;  /* 0x000000ff07077812 */ /* 0x020fe200078ec0ff */
[----:B------:R-:W-:Y:S01]  /*6240*/  BSSY B1, `(.L_x_157) ;  /* 0x000000b000017945 */ /* 0x000fe20003800000 */
[----:B------:R-:W-:Y:S02]  /*6250*/  ISETP.LT.OR P4, PT, R29, 0x79, !P0 ;  /* 0x000000791d00780c */ /* 0x000fe40004781670 */
[----:B------:R-:W-:-:S05]  /*6260*/  F2FP.F16.E4M3.UNPACK_B R7, R7 ;  /* 0x00000007ff07723e */ /* 0x000fca00020006ff */
[----:B------:R-:W-:-:S05]  /*6270*/  HADD2.F32 R20, -RZ, R7.H0_H0 ;  /* 0x20000007ff147230 */ /* 0x000fca0000004100 */
[----:B------:R-:W-:-:S04]  /*6280*/  FMUL R7, R20, R9 ;  /* 0x0000000914077220 */ /* 0x000fc80000400000 */
[----:B------:R-:W-:-:S05]  /*6290*/  FFMA R7, R18, R8, R7 ;  /* 0x0000000812077223 */ /* 0x000fca0000000007 */
[----:B0-----:R-:W-:Y:S02]  /*62a0*/  F2FP.SATFINITE.E4M3.F32.PACK_AB_MERGE_C R19, RZ, R7, RZ ;  /* 0x00000007ff13723e */ /* 0x001fe400048070ff */
[----:B------:R-:W-:-:S03]  /*62b0*/  PRMT R7, RZ, 0x7610, R7 ;  /* 0x00007610ff077816 */ /* 0x000fc60000000007 */
[----:B------:R0:W-:Y:S01]  /*62c0*/  @!P3 STG.E.U8 desc[UR16][R10.64+0x71], R19 ;  /* 0x000071130a00b986 */ /* 0x0001e2000c101110 */
[----:B------:R-:W-:Y:S05]  /*62d0*/  @P4 BRA `(.L_x_158) ;  /* 0x0000000000044947 */ /* 0x000fea0003800000 */
[----:B------:R0:W5:Y:S02]  /*62e0*/  LDG.E.U8 R7, desc[UR16][R24.64+0x78] ;  /* 0x0000781018077981 */ /* 0x000164000c1e1100 */
.L_x_158:
[----:B------:R-:W-:Y:S05]  /*62f0*/  BSYNC B1 ;  /* 0x0000000000017941 */ /* 0x000fea0003800000 */
.L_x_157:
        /* <DEDUP_REMOVED lines=12> */
.L_x_160:
[----:B------:R-:W-:Y:S05]  /*63c0*/  BSYNC B1 ;  /* 0x0000000000017941 */ /* 0x000fea0003800000 */
.L_x_159:
        /* <DEDUP_REMOVED lines=12> */
.L_x_162:
[----:B------:R-:W-:Y:S05]  /*6490*/  BSYNC B1 ;  /* 0x0000000000017941 */ /* 0x000fea0003800000 */
.L_x_161:
[----:B-----5:R-:W-:Y:S01]  /*64a0*/  LOP3.LUT R7, R7, 0xff, RZ, 0xc0, !PT ;  /* 0x000000ff07077812 */ /* 0x020fe200078ec0ff */
[----:B------:R-:W-:Y:S01]  /*64b0*/  BSSY B1, `(.L_x_163) ;  /* 0x000000b000017945 */ /* 0x000fe20003800000 */
[----:B------:R-:W-:Y:S02]  /*64c0*/  ISETP.LT.OR P1, PT, R29, 0x7a, !P1 ;  /* 0x0000007a1d00780c */ /* 0x000fe40004f21670 */
[----:B------:R-:W-:-:S05]  /*64d0*/  F2FP.F16.E4M3.UNPACK_B R7, R7 ;  /* 0x00000007ff07723e */ /* 0x000fca00020006ff */
[----:B01----:R-:W-:Y:S01]  /*64e0*/  HADD2.F32 R12, -RZ, R7.H0_H0 ;  /* 0x20000007ff0c7230 */ /* 0x003fe20000004100 */
[----:B------:R-:W-:-:S04]  /*64f0*/  PRMT R7, RZ, 0x7610, R7 ;  /* 0x00007610ff077816 */ /* 0x000fc80000000007 */
[----:B------:R-:W-:-:S04]  /*6500*/  FMUL R12, R12, R9 ;  /* 0x000000090c0c7220 */ /* 0x000fc80000400000 */
[----:B------:R-:W-:-:S05]  /*6510*/  FFMA R12, R17, R8, R12 ;  /* 0x00000008110c7223 */ /* 0x000fca000000000c */
[----:B------:R-:W-:-:S05]  /*6520*/  F2FP.SATFINITE.E4M3.F32.PACK_AB_MERGE_C R13, RZ, R12, RZ ;  /* 0x0000000cff0d723e */ /* 0x000fca00048070ff */
[----:B------:R0:W-:Y:S01]  /*6530*/  @!P3 STG.E.U8 desc[UR16][R10.64+0x78], R13 ;  /* 0x0000780d0a00b986 */ /* 0x0001e2000c101110 */
[----:B------:R-:W-:Y:S05]  /*6540*/  @P1 BRA `(.L_x_164) ;  /* 0x0000000000041947 */ /* 0x000fea0003800000 */
[----:B------:R1:W5:Y:S02]  /*6550*/  LDG.E.U8 R7, desc[UR16][R26.64+0x79] ;  /* 0x000079101a077981 */ /* 0x000364000c1e1100 */
.L_x_164:
[----:B------:R-:W-:Y:S05]  /*6560*/  BSYNC B1 ;  /* 0x0000000000017941 */ /* 0x000fea0003800000 */
.L_x_163:
[----:B------:R-:W-:Y:S05]  /*6570*/  @P1 BRA `(.L_x_165) ;  /* 0x0000001000281947 */ /* 0x000fea0003800000 */
[----:B-----5:R-:W-:-:S04]  /*6580*/  LOP3.LUT R7, R7, 0xff, RZ, 0xc0, !PT ;  /* 0x000000ff07077812 */ /* 0x020fc800078ec0ff */
[----:B------:R-:W-:-:S05]  /*6590*/  F2FP.F16.E4M3.UNPACK_B R7, R7 ;  /* 0x00000007ff07723e */ /* 0x000fca00020006ff */
[----:B------:R-:W-:-:S05]  /*65a0*/  HADD2.F32 R12, -RZ, R7.H0_H0 ;  /* 0x20000007ff0c7230 */ /* 0x000fca0000004100 */
[----:B------:R-:W-:-:S04]  /*65b0*/  FMUL R7, R12, R9 ;  /* 0x000000090c077220 */ /* 0x000fc80000400000 */
[----:B------:R-:W-:-:S05]  /*65c0*/  FFMA R7, R16, R8, R7 ;  /* 0x0000000810077223 */ /* 0x000fca0000000007 */
[----:B------:R-:W-:-:S05]  /*65d0*/  F2FP.SATFINITE.E4M3.F32.PACK_AB_MERGE_C R7, RZ, R7, RZ ;  /* 0x00000007ff07723e */ /* 0x000fca00048070ff */
[----:B------:R0:W-:Y:S01]  /*65e0*/  STG.E.U8 desc[UR16][R10.64+0x79], R7 ;  /* 0x000079070a007986 */ /* 0x0001e2000c101110 */
[----:B------:R-:W-:Y:S05]  /*65f0*/  BRA `(.L_x_165) ;  /* 0x0000001000087947 */ /* 0x000fea0003800000 */
.L_x_36:
[----:B------:R-:W-:Y:S01]  /*6600*/  ISETP.GE.AND P1, PT, R34, 0x1, PT ;  /* 0x000000012200780c */ /* 0x000fe20003f26270 */
[-C--:B--2---:R-:W-:Y:S01]  /*6610*/  FMUL R143, R143, R8.reuse ;  /* 0x000000088f8f7220 */ /* 0x084fe20000400000 */
[-C--:B------:R-:W-:Y:S01]  /*6620*/  FMUL R138, R138, R8.reuse ;  /* 0x000000088a8a7220 */ /* 0x080fe20000400000 */
[----:B------:R-:W-:Y:S01]  /*6630*/  ISETP.GE.AND P0, PT, R34, 0x9, PT ;  /* 0x000000092200780c */ /* 0x000fe20003f06270 */
[-C--:B------:R-:W-:Y:S01]  /*6640*/  FMUL R141, R141, R8.reuse ;  /* 0x000000088d8d7220 */ /* 0x080fe20000400000 */
[C---:B------:R-:W-:Y:S01]  /*6650*/  ISETP.LT.OR P4, PT, R29.reuse, 0x1, !P1 ;  /* 0x000000011d00780c */ /* 0x040fe20004f81670 */
[-C--:B------:R-:W-:Y:S01]  /*6660*/  FMUL R136, R136, R8.reuse ;  /* 0x0000000888887220 */ /* 0x080fe20000400000 */
[----:B------:R-:W-:Y:S01]  /*6670*/  ISETP.LT.OR P5, PT, R29, 0x2, !P1 ;  /* 0x000000021d00780c */ /* 0x000fe20004fa1670 */
[-C--:B------:R-:W-:Y:S01]  /*6680*/  FMUL R139, R139, R8.reuse ;  /* 0x000000088b8b7220 */ /* 0x080fe20000400000 */
[----:B------:R-:W-:Y:S01]  /*6690*/  F2FP.SATFINITE.E4M3.F32.PACK_AB_MERGE_C R143, RZ, R143, RZ ;  /* 0x0000008fff8f723e */ /* 0x000fe200048070ff */
[----:B------:R-:W-:Y:S01]  /*66a0*/  FMUL R134, R134, R8 ;  /* 0x0000000886867220 */ /* 0x000fe20000400000 */
[----:B------:R-:W-:Y:S01]  /*66b0*/  F2FP.SATFINITE.E4M3.F32.PACK_AB_MERGE_C R7, RZ, R138, RZ ;  /* 0x0000008aff07723e */ /* 0x000fe200048070ff */
[-C--:B------:R-:W-:Y:S01]  /*66c0*/  FMUL R137, R137, R8.reuse ;  /* 0x0000000889897220 */ /* 0x080fe20000400000 */
[C---:B------:R-:W-:Y:S01]  /*66d0*/  ISETP.LT.OR P3, PT, R29.reuse, 0x1, !P0 ;  /* 0x000000011d00780c */ /* 0x040fe20004761670 */
[-C--:B------:R-:W-:Y:S01]  /*66e0*/  FMUL R132, R132, R8.reuse ;  /* 0x0000000884847220 */ /* 0x080fe20000400000 */
[----:B------:R-:W-:Y:S01]  /*66f0*/  ISETP.LT.OR P6, PT, R29, 0xa, !P1 ;  /* 0x0000000a1d00780c */ /* 0x000fe20004fc1670 */
[-C--:B------:R-:W-:Y:S01]  /*6700*/  FMUL R135, R135, R8.reuse ;  /* 0x0000000887877220 */ /* 0x080fe20000400000 */
[----:B------:R-:W-:Y:S01]  /*6710*/  F2FP.SATFINITE.E4M3.F32.PACK_AB_MERGE_C R141, RZ, R141, RZ ;  /* 0x0000008dff8d723e */ /* 0x000fe200048070ff */
[----:B------:R-:W-:Y:S01]  /*6720*/  @!P4 STG.E.U8 desc[UR16][R12.64], R143 ;  /* 0x0000008f0c00c986 */ /* 0x000fe2000c101110 */
[C---:B------:R-:W-:Y:S01]  /*6730*/  ISETP.LT.OR P4, PT, R29.reuse, 0x2, !P0 ;  /* 0x000000021d00780c */ /* 0x040fe20004781670 */
[----:B------:R-:W-:Y:S01]  /*6740*/  FMUL R130, R130, R8 ;  /* 0x0000000882827220 */ /* 0x000fe20000400000 */
[----:B------:R-:W-:Y:S01]  /*6750*/  F2FP.SATFINITE.E4M3.F32.PACK_AB_MERGE_C R25, RZ, R136, RZ ;  /* 0x00000088ff19723e */ /* 0x000fe200048070ff */
[----:B------:R0:W-:Y:S01]  /*6760*/  @!P5 STG.E.U8 desc[UR16][R12.64+0x1], R7 ;  /* 0x000001070c00d986 */ /* 0x0001e2000c101110 */
[----:B------:R-:W-:Y:S01]  /*6770*/  ISETP.LT.OR P5, PT, R29, 0x9, !P1 ;  /* 0x000000091d00780c */ /* 0x000fe20004fa1670 */
[-C--:B------:R-:W-:Y:S01]  /*6780*/  FMUL R133, R133, R8.reuse ;  /* 0x0000000885857220 */ /* 0x080fe20000400000 */
[----:B------:R-:W-:Y:S01]  /*6790*/  F2FP.SATFINITE.E4M3.F32.PACK_AB_MERGE_C R139, RZ, R139, RZ ;  /* 0x0000008bff8b723e */ /* 0x000fe200048070ff */
[----:B------:R-:W-:Y:S01]  /*67a0*/  @!P3 STG.E.U8 desc[UR16][R10.64], R141 ;  /* 0x0000008d0a00b986 */ /* 0x000fe2000c101110 */
[----:B------:R-:W-:Y:S01]  /*67b0*/  ISETP.LT.OR P3, PT, R29, 0x9, !P0 ;  /* 0x000000091d00780c */ /* 0x000fe20004761670 */
[-C--:B------:R-:W-:Y:S01]  /*67c0*/  FMUL R128, R128, R8.reuse ;  /* 0x0000000880807220 */ /* 0x080fe20000400000 */
[----:B------:R-:W-:Y:S01]  /*67d0*/  F2FP.SATFINITE.E4M3.F32.PACK_AB_MERGE_C R137, RZ, R137, RZ ;  /* 0x00000089ff89723e */ /* 0x000fe200048070ff */
[-C--:B------:R-:W-:Y:S01]  /*67e0*/  FMUL R131, R131, R8.reuse ;  /* 0x0000000883837220 */ /* 0x080fe20000400000 */
[----:B------:R-:W-:Y:S01]  /*67f0*/  F2FP.SATFINITE.E4M3.F32.PACK_AB_MERGE_C R135, RZ, R135, RZ ;  /* 0x00000087ff87723e */ /* 0x000fe200048070ff */
[----:B------:R1:W-:Y:S01]  /*6800*/  @!P4 STG.E.U8 desc[UR16][R10.64+0x1], R25 ;  /* 0x000001190a00c986 */ /* 0x0003e2000c101110 */
[C---:B------:R-:W-:Y:S01]  /*6810*/  ISETP.LT.OR P4, PT, R29.reuse, 0xa, !P0 ;  /* 0x0000000a1d00780c */ /* 0x040fe20004781670 */
[----:B------:R-:W-:Y:S01]  /*6820*/  FMUL R126, R126, R8 ;  /* 0x000000087e7e7220 */ /* 0x000fe20000400000 */
[----:B0-----:R-:W-:Y:S01]  /*6830*/  F2FP.SATFINITE.E4M3.F32.PACK_AB_MERGE_C R7, RZ, R134, RZ ;  /* 0x00000086ff07723e */ /* 0x001fe200048070ff */
[----:B------:R-:W-:Y:S01]  /*6840*/  @!P5 STG.E.U8 desc[UR16][R12.64+0x8], R139 ;  /* 0x0000088b0c00d986 */ /* 0x000fe2000c101110 */
[----:B------:R-:W-:Y:S01]  /*6850*/  ISETP.LT.OR P5, PT, R29, 0x11, !P1 ;  /* 0x000000111d00780c */ /* 0x000fe20004fa1670 */
[-C--:B------:R-:W-:Y:S01]  /*6860*/  FMUL R129, R129, R8.reuse ;  /* 0x0000000881817220 */ /* 0x080fe20000400000 */
[----:B------:R-:W-:Y:S01]  /*6870*/  F2FP.SATFINITE.E4M3.F32.PACK_AB_MERGE_C R133, RZ, R133, RZ ;  /* 0x00000085ff85723e */ /* 0x000fe200048070ff */
[----:B------:R0:W-:Y:S01]  /*6880*/  @!P6 STG.E.U8 desc[UR16][R12.64+0x9], R7 ;  /* 0x000009070c00e986 */ /* 0x0001e2000c101110 */
[----:B------:R-:W-:Y:S01]  /*6890*/  ISETP.LT.OR P6, PT, R29, 0x12, !P1 ;  /* 0x000000121d00780c */ /* 0x000fe20004fc1670 */
[----:B------:R-:W-:Y:S01]  /*68a0*/  FMUL R124, R124, R8 ;  /* 0x000000087c7c7220 */ /* 0x000fe20000400000 */
[----:B------:R-:W-:Y:S01]  /*68b0*/  F2FP.SATFINITE.E4M3.F32.PACK_AB_MERGE_C R131, RZ, R131, RZ ;  /* 0x00000083ff83723e */ /* 0x000fe200048070ff */
[----:B------:R-:W-:Y:S01]  /*68c0*/  @!P3 STG.E.U8 desc[UR16][R10.64+0x8], R137 ;  /* 0x000008890a00b986 */ /* 0x000fe2000c101110 */
[----:B-1----:R-:W-:Y:S01]  /*68d0*/  F2FP.SATFINITE.E4M3.F32.PACK_AB_MERGE_C R25, RZ, R132, RZ ;  /* 0x00000084ff19723e */ /* 0x002fe200048070ff */
[-C--:B------:R-:W-:Y:S01]  /*68e0*/  FMUL R127, R127, R8.reuse ;  /* 0x000000087f7f7220 */ /* 0x080fe20000400000 */
[C---:B------:R-:W-:Y:S01]  /*68f0*/  ISETP.LT.OR P3, PT, R29.reuse, 0x11, !P0 ;  /* 0x000000111d00780c */ /* 0x040fe20004761670 */
[-C--:B------:R-:W-:Y:S01]  /*6900*/  FMUL R122, R122, R8.reuse ;  /* 0x000000087a7a7220 */ /* 0x080fe20000400000 */
[----:B------:R-:W-:Y:S01]  /*6910*/  F2FP.SATFINITE.E4M3.F32.PACK_AB_MERGE_C R129, RZ, R129, RZ ;  /* 0x00000081ff81723e */ /* 0x000fe200048070ff */
[----:B------:R1:W-:Y:S01]  /*6920*/  @!P4 STG.E.U8 desc[UR16][R10.64+0x9], R25 ;  /* 0x000009190a00c986 */ /* 0x0003e2000c101110 */
[----:B------:R-:W-:Y:S01]  /*6930*/  ISETP.LT.OR P4, PT, R29, 0x12, !P0 ;  /* 0x000000121d00780c */ /* 0x000fe20004781670 */
[----:B------:R-:W-:Y:S01]  /*6940*/  FMUL R125, R125, R8 ;  /* 0x000000087d7d7220 */ /* 0x000fe20000400000 */
[----:B0-----:R-:W-:Y:S01]  /*6950*/  F2FP.SATFINITE.E4M3.F32.PACK_AB_MERGE_C R7, RZ, R130, RZ ;  /* 0x00000082ff07723e */ /* 0x001fe200048070ff */
[----:B------:R-:W-:Y:S01]  /*6960*/  @!P5 STG.E.U8 desc[UR16][R12.64+0x10], R135 ;  /* 0x000010870c00d986 */ /* 0x000fe2000c101110 */
[C---:B------:R-:W-:Y:S01]  /*6970*/  ISETP.LT.OR P5, PT, R29.reuse, 0x19, !P1 ;  /* 0x000000191d00780c */ /* 0x040fe20004fa1670 */
[-C--:B------:R-:W-:Y:S01]  /*6980*/  FMUL R120, R120, R8.reuse ;  /* 0x0000000878787220 */ /* 0x080fe20000400000 */
[----:B------:R-:W-:Y:S01]  /*6990*/  F2FP.SATFINITE.E4M3.F32.PACK_AB_MERGE_C R127, RZ, R127, RZ ;  /* 0x0000007fff7f723e */ /* 0x000fe200048070ff */
[----:B------:R0:W-:Y:S01]  /*69a0*/  @!P6 STG.E.U8 desc[UR16][R12.64+0x11], R7 ;  /* 0x000011070c00e986 */ /* 0x0001e2000c101110 */
[----:B------:R-:W-:Y:S01]  /*69b0*/  ISETP.LT.OR P6, PT, R29, 0x1a, !P1 ;  /* 0x0000001a1d00780c */ /* 0x000fe20004fc1670 */
[-C--:B------:R-:W-:Y:S01]  /*69c0*/  FMUL R123, R123, R8.reuse ;  /* 0x000000087b7b7220 */ /* 0x080fe20000400000 */
[----:B------:R-:W-:Y:S01]  /*69d0*/  FMUL R118, R118, R8 ;  /* 0x0000000876767220 */ /* 0x000fe20000400000 */
[----:B-1----:R-:W-:Y:S01]  /*69e0*/  F2FP.SATFINITE.E4M3.F32.PACK_AB_MERGE_C R25, RZ, R128, RZ ;  /* 0x00000080ff19723e */ /* 0x002fe200048070ff */
[----:B------:R-:W-:Y:S01]  /*69f0*/  @!P3 STG.E.U8 desc[UR16][R10.64+0x10], R133 ;  /* 0x000010850a00b986 */ /* 0x000fe2000c101110 */
[----:B------:R-:W-:Y:S01]  /*6a00*/  ISETP.LT.OR P3, PT, R29, 0x19, !P0 ;  /* 0x000000191d00780c */ /* 0x000fe20004761670 */
        /* <DEDUP_REMOVED lines=35> */
[----:B------:R-:W-:Y:S01]  /*6c40*/  ISETP.LT.OR P3, PT, R29, 0x29, !P0 ;  /* 0x000000291d00780c */ /* 0x000fe20004761670 */
[-C--:B------:R-:W-:Y:S01]  /*6c50*/  FMUL R111, R111, R8.reuse ;  /* 0x000000086f6f7220 */ /* 0x080fe20000400000 */
[-C--:B------:R-:W-:Y:S01]  /*6c60*/  FMUL R106, R106, R8.reuse ;  /* 0x000000086a6a7220 */ /* 0x080fe20000400000 */
        /* <DEDUP_REMOVED lines=104> */
[----:B------:R-:W-:-:S02]  /*72f0*/  ISETP.LT.OR P3, PT, R29, 0x59, !P0 ;  /* 0x000000591d00780c */ /* 0x000fc40004761670 */
[----:B------:R-:W-:Y:S01]  /*7300*/  F2FP.SATFINITE.E4M3.F32.PACK_AB_MERGE_C R21, RZ, R21, RZ ;  /* 0x00000015ff15723e */ /* 0x000fe200048070ff */
[----:B------:R1:W-:Y:S01]  /*7310*/  @!P4 STG.E.U8 desc[UR16][R10.64+0x51], R25 ;  /* 0x000051190a00c986 */ /* 0x0003e2000c101110 */
[C---:B------:R-:W-:Y:S02]  /*7320*/  ISETP.LT.OR P4, PT, R29.reuse, 0x5a, !P0 ;  /* 0x0000005a1d00780c */ /* 0x040fe40004781670 */
[----:B0-----:R-:W-:Y:S01]  /*7330*/  F2FP.SATFINITE.E4M3.F32.PACK_AB_MERGE_C R7, RZ, R94, RZ ;  /* 0x0000005eff07723e */ /* 0x001fe200048070ff */
[----:B------:R-:W-:Y:S01]  /*7340*/  @!P5 STG.E.U8 desc[UR16][R12.64+0x58], R99 ;  /* 0x000058630c00d986 */ /* 0x000fe2000c101110 */
[C---:B------:R-:W-:Y:S02]  /*7350*/  ISETP.LT.OR P5, PT, R29.reuse, 0x61, !P1 ;  /* 0x000000611d00780c */ /* 0x040fe40004fa1670 */
[----:B------:R-:W-:Y:S01]  /*7360*/  F2FP.SATFINITE.E4M3.F32.PACK_AB_MERGE_C R15, RZ, R15, RZ ;  /* 0x0000000fff0f723e */ /* 0x000fe200048070ff */
[----:B------:R0:W-:Y:S01]  /*7370*/  @!P6 STG.E.U8 desc[UR16][R12.64+0x59], R7 ;  /* 0x000059070c00e986 */ /* 0x0001e2000c101110 */
[----:B------:R-:W-:-:S02]  /*7380*/  ISETP.LT.OR P6, PT, R29, 0x62, !P1 ;  /* 0x000000621d00780c */ /* 0x000fc40004fc1670 */
[----:B------:R-:W-:Y:S01]  /*7390*/  F2FP.SATFINITE.E4M3.F32.PACK_AB_MERGE_C R17, RZ, R17, RZ ;  /* 0x00000011ff11723e */ /* 0x000fe200048070ff */
[----:B------:R-:W-:Y:S01]  /*73a0*/  @!P3 STG.E.U8 desc[UR16][R10.64+0x58], R97 ;  /* 0x000058610a00b986 */ /* 0x000fe2000c101110 */
[----:B-1----:R-:W-:Y:S02]  /*73b0*/  F2FP.SATFINITE.E4M3.F32.PACK_AB_MERGE_C R25, RZ, R92, RZ ;  /* 0x0000005cff19723e */ /* 0x002fe400048070ff */
[----:B------:R-:W-:-:S03]  /*73c0*/  ISETP.LT.OR P3, PT, R29, 0x61, !P0 ;  /* 0x000000611d00780c */ /* 0x000fc60004761670 */
[----:B------:R1:W-:Y:S01]  /*73d0*/  @!P4 STG.E.U8 desc[UR16][R10.64+0x59], R25 ;  /* 0x000059190a00c986 */ /* 0x0003e2000c101110 */
[C---:B------:R-:W-:Y:S02]  /*73e0*/  ISETP.LT.OR P4, PT, R29.reuse, 0x62, !P0 ;  /* 0x000000621d00780c */ /* 0x040fe40004781670 */
[----:B0-----:R-:W-:Y:S01]  /*73f0*/  F2FP.SATFINITE.E4M3.F32.PACK_AB_MERGE_C R7, RZ, R90, RZ ;  /* 0x0000005aff07723e */ /* 0x001fe200048070ff */
[----:B------:R-:W-:Y:S01]  /*7400*/  @!P5 STG.E.U8 desc[UR16][R12.64+0x60], R93 ;  /* 0x0000605d0c00d986 */ /* 0x000fe2000c101110 */
[----:B------:R-:W-:-:S03]  /*7410*/  ISETP.LT.OR P5, PT, R29, 0x69, !P1 ;  /* 0x000000691d00780c */ /* 0x000fc60004fa1670 */
[----:B------:R0:W-:Y:S01]  /*7420*/  @!P6 STG.E.U8 desc[UR16][R12.64+0x61], R7 ;  /* 0x000061070c00e986 */ /* 0x0001e2000c101110 */
[C---:B------:R-:W-:Y:S02]  /*7430*/  ISETP.LT.OR P6, PT, R29.reuse, 0x6a, !P1 ;  /* 0x0000006a1d00780c */ /* 0x040fe40004fc1670 */
[----:B-1----:R-:W-:Y:S01]  /*7440*/  F2FP.SATFINITE.E4M3.F32.PACK_AB_MERGE_C R25, RZ, R88, RZ ;  /* 0x00000058ff19723e */ /* 0x002fe200048070ff */
[----:B------:R-:W-:Y:S01]  /*7450*/  @!P3 STG.E.U8 desc[UR16][R10.64+0x60], R95 ;  /* 0x0000605f0a00b986 */ /* 0x000fe2000c101110 */
        /* <DEDUP_REMOVED lines=11> */
[----:B------:R-:W-:Y:S01]  /*7510*/  @!P4 STG.E.U8 desc[UR16][R10.64+0x69], R25 ;  /* 0x000069190a00c986 */ /* 0x000fe2000c101110 */
[C---:B------:R-:W-:Y:S02]  /*7520*/  ISETP.LT.OR P4, PT, R29.reuse, 0x79, !P1 ;  /* 0x000000791d00780c */ /* 0x040fe40004f81670 */
[C---:B------:R-:W-:Y:S01]  /*7530*/  ISETP.LT.OR P1, PT, R29.reuse, 0x7a, !P1 ;  /* 0x0000007a1d00780c */ /* 0x040fe20004f21670 */
[----:B------:R1:W-:Y:S01]  /*7540*/  @!P5 STG.E.U8 desc[UR16][R12.64+0x70], R23 ;  /* 0x000070170c00d986 */ /* 0x0003e2000c101110 */
[C---:B------:R-:W-:Y:S02]  /*7550*/  ISETP.LT.OR P5, PT, R29.reuse, 0x72, !P0 ;  /* 0x000000721d00780c */ /* 0x040fe400047a1670 */
[----:B0-----:R-:W-:Y:S01]  /*7560*/  F2FP.SATFINITE.E4M3.F32.PACK_AB_MERGE_C R7, RZ, R18, RZ ;  /* 0x00000012ff07723e */ /* 0x001fe200048070ff */
[----:B------:R0:W-:Y:S01]  /*7570*/  @!P6 STG.E.U8 desc[UR16][R12.64+0x71], R19 ;  /* 0x000071130c00e986 */ /* 0x0001e2000c101110 */
[C---:B------:R-:W-:Y:S02]  /*7580*/  ISETP.LT.OR P6, PT, R29.reuse, 0x79, !P0 ;  /* 0x000000791d00780c */ /* 0x040fe400047c1670 */
[----:B------:R-:W-:Y:S01]  /*7590*/  ISETP.LT.OR P0, PT, R29, 0x7a, !P0 ;  /* 0x0000007a1d00780c */ /* 0x000fe20004701670 */
[----:B------:R2:W-:Y:S01]  /*75a0*/  @!P3 STG.E.U8 desc[UR16][R10.64+0x70], R21 ;  /* 0x000070150a00b986 */ /* 0x0005e2000c101110 */
[----:B-1----:R-:W-:-:S05]  /*75b0*/  F2FP.SATFINITE.E4M3.F32.PACK_AB_MERGE_C R23, RZ, R16, RZ ;  /* 0x00000010ff17723e */ /* 0x002fca00048070ff */
[----:B------:R2:W-:Y:S01]  /*75c0*/  @!P5 STG.E.U8 desc[UR16][R10.64+0x71], R7 ;  /* 0x000071070a00d986 */ /* 0x0005e2000c101110 */
[----:B0-----:R-:W-:-:S03]  /*75d0*/  F2FP.SATFINITE.E4M3.F32.PACK_AB_MERGE_C R19, RZ, R14, RZ ;  /* 0x0000000eff13723e */ /* 0x001fc600048070ff */
[----:B------:R2:W-:Y:S04]  /*75e0*/  @!P4 STG.E.U8 desc[UR16][R12.64+0x78], R15 ;  /* 0x0000780f0c00c986 */ /* 0x0005e8000c101110 */
[----:B------:R2:W-:Y:S04]  /*75f0*/  @!P1 STG.E.U8 desc[UR16][R12.64+0x79], R19 ;  /* 0x000079130c009986 */ /* 0x0005e8000c101110 */
[----:B------:R2:W-:Y:S04]  /*7600*/  @!P6 STG.E.U8 desc[UR16][R10.64+0x78], R17 ;  /* 0x000078110a00e986 */ /* 0x0005e8000c101110 */
[----:B------:R2:W-:Y:S02]  /*7610*/  @!P0 STG.E.U8 desc[UR16][R10.64+0x79], R23 ;  /* 0x000079170a008986 */ /* 0x0005e4000c101110 */
.L_x_165:
[----:B------:R-:W-:Y:S05]  /*7620*/  BSYNC B0 ;  /* 0x0000000000007941 */ /* 0x000fea0003800000 */
.L_x_35:
[----:B------:R-:W-:Y:S01]  /*7630*/  ULDC UR6, c[0x0][0xc] ;  /* 0x0000030000067ab9 */ /* 0x000fe20000000800 */
[----:B------:R-:W-:Y:S01]  /*7640*/  ULDC UR7, c[0x0][0x10] ;  /* 0x0000040000077ab9 */ /* 0x000fe20000000800 */
[----:B0-2--5:R-:W0:Y:S01]  /*7650*/  LDC R7, c[0x0][0x14] ;  /* 0x00000500ff077b82 */ /* 0x025e220000000800 */
[----:B------:R-:W-:Y:S01]  /*7660*/  UIMAD.WIDE.U32 UR6, UR6, UR7, URZ ;  /* 0x00000007060672a5 */ /* 0x000fe2000f8e003f */
[----:B----4-:R-:W-:Y:S01]  /*7670*/  PRMT R11, RZ, 0x7610, R11 ;  /* 0x00007610ff0b7816 */ /* 0x010fe2000000000b */
[----:B------:R-:W-:-:S04]  /*7680*/  IMAD.MOV.U32 R10, RZ, RZ, -0x1 ;  /* 0xffffffffff0a7424 */ /* 0x000fc800078e00ff */
[----:B0-----:R-:W-:-:S04]  /*7690*/  IMAD.WIDE.U32 R2, R7, UR6, R2 ;  /* 0x0000000607027c25 */ /* 0x001fc8000f8e0002 */
[----:B------:R-:W-:Y:S01]  /*76a0*/  IMAD R7, R7, UR7, RZ ;  /* 0x0000000707077c24 */ /* 0x000fe2000f8e02ff */
[----:B------:R-:W-:Y:S02]  /*76b0*/  ULDC.64 UR6, c[0x0][0x650] ;  /* 0x0001940000067ab9 */ /* 0x000fe40000000a00 */
[----:B------:R-:W-:Y:S01]  /*76c0*/  ISETP.GE.U32.AND P0, PT, R2, UR6, PT ;  /* 0x0000000602007c0c */ /* 0x000fe2000bf06070 */
[----:B------:R-:W-:Y:S02]  /*76d0*/  IMAD.IADD R3, R3, 0x1, R7 ;  /* 0x0000000103037824 */ /* 0x000fe400078e0207 */
[----:B------:R-:W-:-:S03]  /*76e0*/  IMAD.MOV.U32 R7, RZ, RZ, -0x1 ;  /* 0xffffffffff077424 */ /* 0x000fc600078e00ff */
[----:B------:R-:W-:-:S13]  /*76f0*/  ISETP.GE.U32.AND.EX P0, PT, R3, UR7, PT, P0 ;  /* 0x0000000703007c0c */ /* 0x000fda000bf06100 */
[----:B------:R-:W-:Y:S05]  /*7700*/  @P0 BRA `(.L_x_166) ;  /* 0x0000000400600947 */ /* 0x000fea0003800000 */
[----:B------:R-:W0:Y:S01]  /*7710*/  S2R R22, SR_CTAID.X ;  /* 0x0000000000167919 */ /* 0x000e220000002500 */
[----:B------:R-:W2:Y:S01]  /*7720*/  LDC.64 R16, c[0x0][0x628] ;  /* 0x00018a00ff107b82 */ /* 0x000ea20000000a00 */
[----:B------:R-:W-:Y:S01]  /*7730*/  ULDC UR6, c[0x0][0x150] ;  /* 0x0000540000067ab9 */ /* 0x000fe20000000800 */
[----:B------:R-:W-:Y:S01]  /*7740*/  IMAD.MOV.U32 R14, RZ, RZ, R2 ;  /* 0x000000ffff0e7224 */ /* 0x000fe200078e0002 */
[----:B------:R-:W4:Y:S01]  /*7750*/  S2R R24, SR_CTAID.Y ;  /* 0x0000000000187919 */ /* 0x000f220000002600 */
[----:B------:R-:W-:-:S04]  /*7760*/  IMAD.MOV.U32 R15, RZ, RZ, R3 ;  /* 0x000000ffff0f7224 */ /* 0x000fc800078e0003 */
[----:B------:R-:W1:Y:S08]  /*7770*/  LDC R25, c[0x0][0x144] ;  /* 0x00005100ff197b82 */ /* 0x000e700000000800 */
[----:B------:R-:W1:Y:S08]  /*7780*/  LDC R18, c[0x0][0x630] ;  /* 0x00018c00ff127b82 */ /* 0x000e700000000800 */
[----:B------:R-:W1:Y:S01]  /*7790*/  LDC.64 R20, c[0x0][0x620] ;  /* 0x00018800ff147b82 */ /* 0x000e620000000a00 */
[----:B--2---:R-:W-:-:S04]  /*77a0*/  ISETP.NE.U32.AND P0, PT, R16, RZ, PT ;  /* 0x000000ff1000720c */ /* 0x004fc80003f05070 */
[----:B------:R-:W-:Y:S02]  /*77b0*/  ISETP.NE.AND.EX P0, PT, R17, RZ, PT, P0 ;  /* 0x000000ff1100720c */ /* 0x000fe40003f05300 */
[----:B0-----:R-:W-:-:S05]  /*77c0*/  I2FP.F32.U32 R7, R22 ;  /* 0x0000001600077245 */ /* 0x001fca0000201000 */
[----:B------:R-:W-:-:S04]  /*77d0*/  FMUL R7, R7, UR6 ;  /* 0x0000000607077c20 */ /* 0x000fc80008400000 */
[----:B------:R0:W2:Y:S02]  /*77e0*/  F2I.U32.TRUNC.NTZ R23, R7 ;  /* 0x0000000700177305 */ /* 0x0000a4000020f000 */
[----:B----4-:R-:W-:Y:S05]  /*77f0*/  @!P0 BRA `(.L_x_167) ;  /* 0x0000000000288947 */ /* 0x010fea0003800000 */
[----:B0-----:R-:W0:Y:S02]  /*7800*/  LDC R7, c[0x0][0x634] ;  /* 0x00018d00ff077b82 */ /* 0x001e240000000800 */
        /* <DEDUP_REMOVED lines=9> */
.L_x_167:
[-CC-:B-1----:R-:W-:Y:S01]  /*78a0*/  SHF.R.U64 R19, R14, R18.reuse, R15.reuse ;  /* 0x000000120e137219 */ /* 0x182fe2000000120f */
[----:B------:R-:W1:Y:S01]  /*78b0*/  LDC.64 R30, c[0x0][0x640] ;  /* 0x00019000ff1e7b82 */ /* 0x000e620000000a00 */
[----:B0-----:R-:W-:Y:S01]  /*78c0*/  SHF.R.U32.HI R7, RZ, R18, R15 ;  /* 0x00000012ff077219 */ /* 0x001fe2000001160f */
[----:B--2---:R-:W-:Y:S01]  /*78d0*/  IMAD.MOV R23, RZ, RZ, -R23 ;  /* 0x000000ffff177224 */ /* 0x004fe200078e0a17 */
[----:B------:R-:W-:Y:S01]  /*78e0*/  IADD3 R13, P0, RZ, -R19, RZ ;  /* 0x80000013ff0d7210 */ /* 0x000fe20007f1e0ff */
[----:B------:R-:W-:Y:S02]  /*78f0*/  ULDC UR6, c[0x0][0x154] ;  /* 0x0000550000067ab9 */ /* 0x000fe40000000800 */
[----:B------:R-:W-:Y:S02]  /*7900*/  IMAD R25, R25, R23, R22 ;  /* 0x0000001719197224 */ /* 0x000fe400078e0216 */
[----:B------:R-:W0:Y:S01]  /*7910*/  LDC R14, c[0x0][0x618] ;  /* 0x00018600ff0e7b82 */ /* 0x000e220000000800 */
[----:B------:R-:W-:-:S02]  /*7920*/  IMAD.X R7, RZ, RZ, ~R7, P0 ;  /* 0x000000ffff077224 */ /* 0x000fc400000e0e07 */
[----:B------:R-:W-:-:S04]  /*7930*/  IMAD.WIDE.U32 R10, R13, R20, R2 ;  /* 0x000000140d0a7225 */ /* 0x000fc800078e0002 */
[----:B------:R-:W-:Y:S01]  /*7940*/  IMAD R12, R7, R20, RZ ;  /* 0x00000014070c7224 */ /* 0x000fe200078e02ff */
[----:B---3--:R-:W2:Y:S03]  /*7950*/  LDC R26, c[0x0][0x608] ;  /* 0x00018200ff1a7b82 */ /* 0x008ea60000000800 */
[----:B------:R-:W-:Y:S02]  /*7960*/  IMAD R7, R13, R21, R12 ;  /* 0x000000150d077224 */ /* 0x000fe400078e020c */
[----:B------:R-:W-:Y:S02]  /*7970*/  IMAD.MOV.U32 R13, RZ, RZ, 0x1 ;  /* 0x00000001ff0d7424 */ /* 0x000fe400078e00ff */
[----:B------:R-:W-:Y:S01]  /*7980*/  IMAD.IADD R7, R11, 0x1, R7 ;  /* 0x000000010b077824 */ /* 0x000fe200078e0207 */
[----:B------:R-:W3:Y:S01]  /*7990*/  LDC R28, c[0x0][0x658] ;  /* 0x00019600ff1c7b82 */ /* 0x000ee20000000800 */
[----:B------:R-:W-:-:S02]  /*79a0*/  I2FP.F32.U32 R11, R24 ;  /* 0x00000018000b7245 */ /* 0x000fc40000201000 */
[----:B-1----:R-:W-:-:S03]  /*79b0*/  ISETP.NE.U32.AND P0, PT, R30, RZ, PT ;  /* 0x000000ff1e00720c */ /* 0x002fc60003f05070 */
[----:B------:R-:W-:Y:S01]  /*79c0*/  FMUL R12, R11, UR6 ;  /* 0x000000060b0c7c20 */ /* 0x000fe20008400000 */
[----:B------:R-:W-:Y:S01]  /*79d0*/  ISETP.NE.AND.EX P0, PT, R31, RZ, PT, P0 ;  /* 0x000000ff1f00720c */ /* 0x000fe20003f05300 */
[----:B------:R-:W1:Y:S01]  /*79e0*/  LDC R23, c[0x0][0x148] ;  /* 0x00005200ff177b82 */ /* 0x000e620000000800 */
[-CC-:B0-----:R-:W-:Y:S01]  /*79f0*/  SHF.R.U64 R18, R10, R14.reuse, R7.reuse ;  /* 0x0000000e0a127219 */ /* 0x181fe20000001207 */
[----:B------:R0:W4:Y:S01]  /*7a00*/  F2I.U32.TRUNC.NTZ R20, R12 ;  /* 0x0000000c00147305 */ /* 0x000122000020f000 */
[----:B------:R-:W-:Y:S01]  /*7a10*/  SHF.R.U32.HI R7, RZ, R14, R7 ;  /* 0x0000000eff077219 */ /* 0x000fe20000011607 */
[----:B------:R-:W-:-:S04]  /*7a20*/  IMAD.MOV.U32 R11, RZ, RZ, -0x1 ;  /* 0xffffffffff0b7424 */ /* 0x000fc800078e00ff */
[----:B------:R-:W0:Y:S01]  /*7a30*/  LDC R22, c[0x0][0x600] ;  /* 0x00018000ff167b82 */ /* 0x000e220000000800 */
[-CC-:B--2---:R-:W-:Y:S02]  /*7a40*/  SHF.R.U64 R16, R18, R26.reuse, R7.reuse ;  /* 0x0000001a12107219 */ /* 0x184fe40000001207 */
[----:B------:R-:W-:-:S05]  /*7a50*/  SHF.R.U32.HI R7, RZ, R26, R7 ;  /* 0x0000001aff077219 */ /* 0x000fca0000011607 */
[----:B------:R-:W2:Y:S01]  /*7a60*/  LDC R29, c[0x0][0x648] ;  /* 0x00019200ff1d7b82 */ /* 0x000ea20000000800 */
[-C--:B---3--:R-:W-:Y:S02]  /*7a70*/  SHF.L.U32 R10, R11, R28.reuse, RZ ;  /* 0x0000001c0b0a7219 */ /* 0x088fe400000006ff */
[--C-:B------:R-:W-:Y:S02]  /*7a80*/  SHF.R.U64 R21, R16, R28, R7.reuse ;  /* 0x0000001c10157219 */ /* 0x100fe40000001207 */
[----:B------:R-:W-:Y:S02]  /*7a90*/  LOP3.LUT R27, RZ, R10, RZ, 0x33, !PT ;  /* 0x0000000aff1b7212 */ /* 0x000fe400078e33ff */
[-C--:B------:R-:W-:Y:S01]  /*7aa0*/  SHF.R.U32.HI R11, RZ, R28.reuse, R7 ;  /* 0x0000001cff0b7219 */ /* 0x080fe20000011607 */
[----:B------:R-:W3:Y:S01]  /*7ab0*/  LDC R32, c[0x0][0x638] ;  /* 0x00018e00ff207b82 */ /* 0x000ee20000000800 */
[----:B------:R-:W-:Y:S01]  /*7ac0*/  SHF.L.U32 R26, R13, R28, RZ ;  /* 0x0000001c0d1a7219 */ /* 0x000fe200000006ff */
[----:B------:R-:W-:-:S06]  /*7ad0*/  IMAD.MOV.U32 R10, RZ, RZ, R21 ;  /* 0x000000ffff0a7224 */ /* 0x000fcc00078e0015 */
[----:B------:R-:W0:Y:S01]  /*7ae0*/  LDC R33, c[0x0][0x610] ;  /* 0x00018400ff217b82 */ /* 0x000e220000000800 */
[----:B----4-:R-:W-:Y:S05]  /*7af0*/  @!P0 BRA `(.L_x_168) ;  /* 0x0000000000288947 */ /* 0x010fea0003800000 */
[----:B------:R-:W4:Y:S02]  /*7b00*/  LDC R10, c[0x0][0x64c] ;  /* 0x00019300ff0a7b82 */ /* 0x000f240000000800 */
[----:B----4-:R-:W-:-:S05]  /*7b10*/  IADD3 R7, P0, R21, R10, RZ ;  /* 0x0000000a15077210 */ /* 0x010fca0007f1e0ff */
[----:B------:R-:W-:-:S04]  /*7b20*/  IMAD.X R17, RZ, RZ, R11, P0 ;  /* 0x000000ffff117224 */ /* 0x000fc800000e060b */
[----:B------:R-:W-:-:S04]  /*7b30*/  IMAD.WIDE.U32 R10, R17, R30, RZ ;  /* 0x0000001e110a7225 */ /* 0x000fc800078e00ff */
[----:B0-----:R-:W-:-:S04]  /*7b40*/  IMAD.WIDE.U32 R12, P0, R7, R31, R10 ;  /* 0x0000001f070c7225 */ /* 0x001fc8000780000a */
[----:B------:R-:W-:-:S04]  /*7b50*/  IMAD.WIDE.U32 R10, R7, R30, RZ ;  /* 0x0000001e070a7225 */ /* 0x000fc800078e00ff */
[----:B------:R-:W-:Y:S01]  /*7b60*/  IMAD.X R15, RZ, RZ, RZ, P0 ;  /* 0x000000ffff0f7224 */ /* 0x000fe200000e06ff */
[----:B------:R-:W-:Y:S01]  /*7b70*/  IADD3 RZ, P0, R11, R12, RZ ;  /* 0x0000000c0bff7210 */ /* 0x000fe20007f1e0ff */
[----:B------:R-:W-:-:S04]  /*7b80*/  IMAD.MOV.U32 R14, RZ, RZ, R13 ;  /* 0x000000ffff0e7224 */ /* 0x000fc800078e000d */
[----:B------:R-:W-:-:S08]  /*7b90*/  IMAD.WIDE.U32.X R10, R17, R31, R14, P0 ;  /* 0x0000001f110a7225 */ /* 0x000fd000000e040e */
.L_x_168:
[----:B--2---:R-:W-:Y:S01]  /*7ba0*/  SHF.R.U64 R7, R10, R29, R11 ;  /* 0x0000001d0a077219 */ /* 0x004fe2000000120b */
[----:B0-----:R-:W-:Y:S01]  /*7bb0*/  VIADD R11, R22, 0xffffffff ;  /* 0xffffffff160b7836 */ /* 0x001fe20000000000 */
[----:B------:R-:W-:Y:S01]  /*7bc0*/  LOP3.LUT R28, R16, R27, RZ, 0xc0, !PT ;  /* 0x0000001b101c7212 */ /* 0x000fe200078ec0ff */
[----:B------:R-:W-:Y:S02]  /*7bd0*/  IMAD.MOV R20, RZ, RZ, -R20 ;  /* 0x000000ffff147224 */ /* 0x000fe400078e0a14 */
[----:B------:R-:W-:Y:S01]  /*7be0*/  IMAD.MOV R10, RZ, RZ, -R7 ;  /* 0x000000ffff0a7224 */ /* 0x000fe200078e0a07 */
[----:B------:R-:W-:Y:S01]  /*7bf0*/  LOP3.LUT R18, R18, R11, RZ, 0xc0, !PT ;  /* 0x0000000b12127212 */ /* 0x000fe200078ec0ff */
[----:B------:R-:W-:Y:S02]  /*7c00*/  IMAD R28, R26, R7, R28 ;  /* 0x000000071a1c7224 */ /* 0x000fe400078e021c */
[----:B-1----:R-:W-:Y:S02]  /*7c10*/  @P2 IMAD R25, R23, R20, R24 ;  /* 0x0000001417192224 */ /* 0x002fe400078e0218 */
[----:B---3--:R-:W-:-:S02]  /*7c20*/  IMAD R7, R10, R32, R21 ;  /* 0x000000200a077224 */ /* 0x008fc400078e0215 */
[----:B------:R-:W-:Y:S02]  /*7c30*/  IMAD R28, R28, R33, R25 ;  /* 0x000000211c1c7224 */ /* 0x000fe400078e0219 */
[----:B------:R-:W-:Y:S02]  /*7c40*/  IMAD R7, R7, R22, R18 ;  /* 0x0000001607077224 */ /* 0x000fe400078e0212 */
[----:B------:R-:W-:-:S03]  /*7c50*/  IMAD.MOV.U32 R11, RZ, RZ, 0x1 ;  /* 0x00000001ff0b7424 */ /* 0x000fc600078e00ff */
[----:B------:R-:W-:Y:S02]  /*7c60*/  SEL R10, R7, R28, !P2 ;  /* 0x0000001c070a7207 */ /* 0x000fe40005000000 */
[----:B------:R-:W-:Y:S01]  /*7c70*/  SEL R28, R28, R7, !P2 ;  /* 0x000000071c1c7207 */ /* 0x000fe20005000000 */
[----:B------:R-:W-:-:S07]  /*7c80*/  IMAD.MOV.U32 R7, RZ, RZ, R19 ;  /* 0x000000ffff077224 */ /* 0x000fce00078e0013 */
.L_x_166:
[----:B------:R-:W-:Y:S01]  /*7c90*/  UIADD3 UR5, UR9, UR5, URZ ;  /* 0x0000000509057290 */ /* 0x000fe2000fffe03f */
[----:B------:R-:W-:Y:S01]  /*7ca0*/  LOP3.LUT P0, RZ, R11, 0xff, RZ, 0xc0, !PT ;  /* 0x000000ff0bff7812 */ /* 0x000fe2000780c0ff */
[----:B------:R-:W-:Y:S02]  /*7cb0*/  IMAD.MOV.U32 R11, RZ, RZ, R28 ;  /* 0x000000ffff0b7224 */ /* 0x000fe400078e001c */
[----:B------:R-:W-:Y:S02]  /*7cc0*/  USHF.R.U32.HI UR6, URZ, 0x2, UR5 ;  /* 0x000000023f067899 */ /* 0x000fe40008011605 */
[----:B------:R-:W-:Y:S02]  /*7cd0*/  UISETP.GT.U32.AND UP1, UPT, UR5, 0x3, UPT ;  /* 0x000000030500788c */ /* 0x000fe4000bf24070 */
[----:B------:R-:W-:Y:S02]  /*7ce0*/  ULOP3.LUT UR6, UR6, 0x1, URZ, 0xc0, !UPT ;  /* 0x0000000106067892 */ /* 0x000fe4000f8ec03f */
[----:B------:R-:W-:-:S02]  /*7cf0*/  UISETP.LT.U32.AND UP1, UPT, UR9, 0x4, UP1 ;  /* 0x000000040900788c */ /* 0x000fc40008f21070 */
[----:B------:R-:W-:Y:S02]  /*7d00*/  UISETP.NE.U32.AND UP0, UPT, UR6, 0x1, UPT ;  /* 0x000000010600788c */ /* 0x000fe4000bf05070 */
[----:B------:R-:W-:Y:S02]  /*7d10*/  USEL UR7, URZ, 0x1, !UP1 ;  /* 0x000000013f077887 */ /* 0x000fe4000c800000 */
[----:B------:R-:W-:Y:S02]  /*7d20*/  UISETP.GT.U32.AND UP0, UPT, UR9, 0x3, !UP0 ;  /* 0x000000030900788c */ /* 0x000fe4000c704070 */
[----:B------:R-:W-:Y:S02]  /*7d30*/  ULOP3.LUT UR5, UR5, 0x3, URZ, 0xc0, !UPT ;  /* 0x0000000305057892 */ /* 0x000fe4000f8ec03f */
[----:B------:R-:W-:-:S04]  /*7d40*/  USEL UR6, URZ, 0x1, !UP0 ;  /* 0x000000013f067887 */ /* 0x000fc8000c000000 */
[----:B------:R-:W-:Y:S01]  /*7d50*/  ULOP3.LUT UR4, UR6, UR4, UR7, 0x96, !UPT ;  /* 0x0000000406047292 */ /* 0x000fe2000f8e9607 */
[----:B------:R-:W-:Y:S11]  /*7d60*/  @P0 BRA `(.L_x_169) ;  /* 0xffffff9400180947 */ /* 0x000ff6000383ffff */
[----:B------:R-:W-:Y:S05]  /*7d70*/  EXIT ;  /* 0x000000000000794d */ /* 0x000fea0003800000 */
.L_x_7:
[----:B0-----:R-:W-:Y:S01]  /*7d80*/  ULDC.64 UR4, c[0x0][0x650] ;  /* 0x0001940000047ab9 */ /* 0x001fe20000000a00 */
        /* <DEDUP_REMOVED lines=25> */
.L_x_171:
[----:B------:R-:W0:Y:S01]  /*7f20*/  LDC.64 R28, c[0x0][0x640] ;  /* 0x00019000ff1c7b82 */ /* 0x000e220000000a00 */
[-CC-:B------:R-:W-:Y:S01]  /*7f30*/  SHF.R.U64 R21, R16, R6.reuse, R17.reuse ;  /* 0x0000000610157219 */ /* 0x180fe20000001211 */
[----:B------:R-:W-:Y:S01]  /*7f40*/  IMAD.MOV.U32 R31, RZ, RZ, 0x1 ;  /* 0x00000001ff1f7424 */ /* 0x000fe200078e00ff */
[----:B------:R-:W-:Y:S02]  /*7f50*/  SHF.R.U32.HI R5, RZ, R6, R17 ;  /* 0x00000006ff057219 */ /* 0x000fe40000011611 */
        /* <DEDUP_REMOVED lines=9> */
[----:B0-----:R-:W-:Y:S01]  /*7ff0*/  ISETP.NE.U32.AND P0, PT, R28, RZ, PT ;  /* 0x000000ff1c00720c */ /* 0x001fe20003f05070 */
[----:B------:R-:W-:-:S03]  /*8000*/  IMAD.MOV.U32 R11, RZ, RZ, -0x1 ;  /* 0xffffffffff0b7424 */ /* 0x000fc600078e00ff */
[----:B------:R-:W-:Y:S02]  /*8010*/  ISETP.NE.AND.EX P0, PT, R29, RZ, PT, P0 ;  /* 0x000000ff1d00720c */ /* 0x000fe40003f05300 */
[----:B------:R-:W0:Y:S01]  /*8020*/  LDC R24, c[0x0][0x600] ;  /* 0x00018000ff187b82 */ /* 0x000e220000000800 */
[-CC-:B-1----:R-:W-:Y:S02]  /*8030*/  SHF.R.U64 R18, R10, R14.reuse, R5.reuse ;  /* 0x0000000e0a127219 */ /* 0x182fe40000001205 */
[----:B------:R-:W-:-:S05]  /*8040*/  SHF.R.U32.HI R5, RZ, R14, R5 ;  /* 0x0000000eff057219 */ /* 0x000fca0000011605 */
        /* <DEDUP_REMOVED lines=21> */
.L_x_172:
[----:B-1----:R-:W-:Y:S01]  /*81a0*/  SHF.R.U64 R6, R10, R25, R11 ;  /* 0x000000190a067219 */ /* 0x002fe2000000120b */
[----:B0-----:R-:W-:Y:S01]  /*81b0*/  VIADD R11, R24, 0xffffffff ;  /* 0xffffffff180b7836 */ /* 0x001fe20000000000 */
[----:B------:R-:W-:Y:S01]  /*81c0*/  SHF.L.U32 R9, R31, R26, RZ ;  /* 0x0000001a1f097219 */ /* 0x000fe200000006ff */
[----:B------:R-:W-:Y:S01]  /*81d0*/  @P2 IMAD R12, R13, R20, R8 ;  /* 0x000000140d0c2224 */ /* 0x000fe200078e0208 */
[----:B------:R-:W-:Y:S01]  /*81e0*/  LOP3.LUT R5, R22, R33, RZ, 0xc0, !PT ;  /* 0x0000002116057212 */ /* 0x000fe200078ec0ff */
[----:B------:R-:W-:Y:S01]  /*81f0*/  IMAD.MOV R10, RZ, RZ, -R6 ;  /* 0x000000ffff0a7224 */ /* 0x000fe200078e0a06 */
[----:B------:R-:W-:Y:S01]  /*8200*/  LOP3.LUT R18, R18, R11, RZ, 0xc0, !PT ;  /* 0x0000000b12127212 */ /* 0x000fe200078ec0ff */
[----:B------:R-:W-:Y:S02]  /*8210*/  IMAD.MOV.U32 R8, RZ, RZ, 0x1 ;  /* 0x00000001ff087424 */ /* 0x000fe400078e00ff */
[----:B------:R-:W-:Y:S02]  /*8220*/  IMAD R9, R9, R6, R5 ;  /* 0x0000000609097224 */ /* 0x000fe400078e0205 */
[----:B--2---:R-:W-:-:S02]  /*8230*/  IMAD R5, R10, R27, R23 ;  /* 0x0000001b0a057224 */ /* 0x004fc400078e0217 */
[----:B---3--:R-:W-:Y:S02]  /*8240*/  IMAD R6, R9, R30, R12 ;  /* 0x0000001e09067224 */ /* 0x008fe400078e020c */
[----:B------:R-:W-:Y:S01]  /*8250*/  IMAD R9, R5, R24, R18 ;  /* 0x0000001805097224 */ /* 0x000fe200078e0212 */
[----:B------:R-:W-:Y:S01]  /*8260*/  PRMT R5, R8, 0x7610, R5 ;  /* 0x0000761008057816 */ /* 0x000fe20000000005 */
[----:B------:R-:W-:-:S03]  /*8270*/  IMAD.MOV.U32 R15, RZ, RZ, R21 ;  /* 0x000000ffff0f7224 */ /* 0x000fc600078e0015 */
[----:B------:R-:W-:Y:S02]  /*8280*/  SEL R16, R9, R6, !P2 ;  /* 0x0000000609107207 */ /* 0x000fe40005000000 */
[----:B------:R-:W-:-:S07]  /*8290*/  SEL R6, R6, R9, !P2 ;  /* 0x0000000906067207 */ /* 0x000fce0005000000 */
.L_x_170:
[----:B------:R-:W-:-:S08]  /*82a0*/  NOP ;  /* 0x0000000000007918 */ /* 0x000fd00000000000 */
[----:B------:R-:W0:-:S00]  /*82b0*/  USETMAXREG.DEALLOC.CTAPOOL 0x28 ;  /* 0x00000028000079c8 */ /* 0x000e0000080e0500 */
[----:B0-----:R-:W-:-:S13]  /*82c0*/  ISETP.NE.AND P0, PT, R7, RZ, PT ;  /* 0x000000ff0700720c */ /* 0x001fda0003f05270 */
[----:B------:R-:W-:Y:S05]  /*82d0*/  @P0 EXIT ;  /* 0x000000000000094d */ /* 0x000fea0003800000 */
[----:B------:R-:W-:Y:S01]  /*82e0*/  LOP3.LUT P0, RZ, R5, 0xff, RZ, 0xc0, !PT ;  /* 0x000000ff05ff7812 */ /* 0x000fe2000780c0ff */
[----:B------:R-:W-:Y:S02]  /*82f0*/  IMAD.MOV.U32 R14, RZ, RZ, 0x1 ;  /* 0x00000001ff0e7424 */ /* 0x000fe400078e00ff */
[----:B------:R-:W-:-:S10]  /*8300*/  IMAD.MOV.U32 R13, RZ, RZ, RZ ;  /* 0x000000ffff0d7224 */ /* 0x000fd400078e00ff */
[----:B------:R-:W-:Y:S05]  /*8310*/  @!P0 BRA `(.L_x_173) ;  /* 0x0000000c00748947 */ /* 0x000fea0003800000 */
[----:B------:R-:W0:Y:S01]  /*8320*/  LDC R5, c[0x0][0x28c] ;  /* 0x0000a300ff057b82 */ /* 0x000e220000000800 */
[----:B------:R-:W-:Y:S01]  /*8330*/  UMOV UR14, 0x1 ;  /* 0x00000001000e7882 */ /* 0x000fe20000000000 */
[----:B------:R-:W-:Y:S01]  /*8340*/  ULDC UR9, c[0x0][0xc] ;  /* 0x0000030000097ab9 */ /* 0x000fe20000000800 */
[----:B------:R-:W-:Y:S01]  /*8350*/  ULDC UR12, c[0x0][0x10] ;  /* 0x00000400000c7ab9 */ /* 0x000fe20000000800 */
[----:B------:R-:W-:Y:S01]  /*8360*/  ULDC UR5, c[0x0][0x658] ;  /* 0x0001960000057ab9 */ /* 0x000fe20000000800 */
[----:B------:R-:W-:Y:S01]  /*8370*/  UMOV UR7, 0xffffffff ;  /* 0xffffffff00077882 */ /* 0x000fe20000000000 */
[----:B------:R-:W-:Y:S01]  /*8380*/  BSSY B0, `(.L_x_173) ;  /* 0x00000d6000007945 */ /* 0x000fe20003800000 */
[----:B------:R-:W-:Y:S01]  /*8390*/  USHF.L.U32 UR7, UR7, UR5, URZ ;  /* 0x0000000507077299 */ /* 0x000fe2000800063f */
[----:B------:R-:W1:Y:S01]  /*83a0*/  S2UR UR8, SR_CgaCtaId ;  /* 0x00000000000879c3 */ /* 0x000e620000008800 */
[----:B------:R-:W-:Y:S01]  /*83b0*/  USHF.L.U32 UR5, UR14, UR5, URZ ;  /* 0x000000050e057299 */ /* 0x000fe2000800063f */
[----:B------:R-:W-:Y:S01]  /*83c0*/  IMAD.MOV.U32 R11, RZ, RZ, 0x1 ;  /* 0x00000001ff0b7424 */ /* 0x000fe200078e00ff */
[----:B------:R-:W-:Y:S01]  /*83d0*/  LOP3.LUT R17, R4, 0x2, RZ, 0xfc, !PT ;  /* 0x0000000204117812 */ /* 0x000fe200078efcff */
[----:B------:R-:W-:Y:S01]  /*83e0*/  IMAD.MOV.U32 R14, RZ, RZ, 0x1 ;  /* 0x00000001ff0e7424 */ /* 0x000fe200078e00ff */
[----:B------:R-:W-:Y:S01]  /*83f0*/  ULDC UR4, c[0x0][0x600] ;  /* 0x0001800000047ab9 */ /* 0x000fe20000000800 */
[----:B------:R-:W-:Y:S01]  /*8400*/  IMAD.MOV.U32 R13, RZ, RZ, RZ ;  /* 0x000000ffff0d7224 */ /* 0x000fe200078e00ff */
[----:B------:R-:W-:Y:S01]  /*8410*/  UMOV UR15, 0x5 ;  /* 0x00000005000f7882 */ /* 0x000fe20000000000 */
[----:B------:R-:W-:-:S02]  /*8420*/  UIADD3 UR4, UR4, -0x1, URZ ;  /* 0xffffffff04047890 */ /* 0x000fc4000fffe03f */
[----:B------:R-:W-:Y:S01]  /*8430*/  ULOP3.LUT UR7, URZ, UR7, URZ, 0x33, !UPT ;  /* 0x000000073f077292 */ /* 0x000fe2000f8e333f */
[----:B------:R-:W-:Y:S01]  /*8440*/  ULDC.64 UR30, c[0x0][0x198] ;  /* 0x00006600001e7ab9 */ /* 0x000fe20000000a00 */
[----:B0-----:R-:W-:-:S05]  /*8450*/  VIADD R5, R5, 0x1f ;  /* 0x0000001f05057836 */ /* 0x001fca0000000000 */
[----:B------:R-:W-:Y:S01]  /*8460*/  SHF.R.S32.HI R8, RZ, 0x1f, R5 ;  /* 0x0000001fff087819 */ /* 0x000fe20000011405 */
[----:B-1----:R-:W-:-:S03]  /*8470*/  ULOP3.LUT UR10, UR8, 0x1, URZ, 0xc0, !UPT ;  /* 0x00000001080a7892 */ /* 0x002fc6000f8ec03f */
[----:B------:R-:W-:Y:S01]  /*8480*/  LEA.HI R8, R8, R5, RZ, 0x5 ;  /* 0x0000000508087211 */ /* 0x000fe200078f28ff */
[----:B------:R-:W-:Y:S02]  /*8490*/  USHF.R.U32.HI UR28, URZ, 0x1, UR8 ;  /* 0x000000013f1c7899 */ /* 0x000fe40008011608 */
[----:B------:R-:W-:Y:S01]  /*84a0*/  USHF.L.U32 UR6, UR8, 0x6, URZ ;  /* 0x0000000608067899 */ /* 0x000fe2000800063f */
[----:B------:R-:W-:Y:S01]  /*84b0*/  SHF.R.S32.HI R12, RZ, 0x5, R8 ;  /* 0x00000005ff0c7819 */ /* 0x000fe20000011408 */
[----:B------:R-:W-:Y:S02]  /*84c0*/  USHF.L.U32 UR27, UR8, 0xb, URZ ;  /* 0x0000000b081b7899 */ /* 0x000fe4000800063f */
[----:B------:R-:W-:Y:S02]  /*84d0*/  ULOP3.LUT UR8, UR8, 0xfffffffe, URZ, 0xc0, !UPT ;  /* 0xfffffffe08087892 */ /* 0x000fe4000f8ec03f */
[----:B------:R-:W-:Y:S01]  /*84e0*/  UISETP.GT.U32.AND UP0, UPT, UR10, 0xffff, UPT ;  /* 0x0000ffff0a00788c */ /* 0x000fe2000bf04070 */
[----:B------:R-:W-:Y:S01]  /*84f0*/  VIADD R10, R12, 0x1 ;  /* 0x000000010c0a7836 */ /* 0x000fe20000000000 */
[----:B------:R-:W-:-:S02]  /*8500*/  USHF.L.U32 UR13, UR14, UR8, URZ ;  /* 0x000000080e0d7299 */ /* 0x000fc4000800063f */
[----:B------:R-:W-:Y:S02]  /*8510*/  ULOP3.LUT UR11, UR8, 0x1, URZ, 0xfc, !UPT ;  /* 0x00000001080b7892 */ /* 0x000fe4000f8efc3f */
[----:B------:R-:W-:Y:S02]  /*8520*/  UIMAD.WIDE.U32 UR8, UR9, UR12, URZ ;  /* 0x0000000c090872a5 */ /* 0x000fe4000f8e003f */
[----:B------:R-:W-:Y:S01]  /*8530*/  USEL UR10, UR10, 0xffff, !UP0 ;  /* 0x0000ffff0a0a7887 */ /* 0x000fe2000c000000 */
[----:B------:R-:W-:Y:S01]  /*8540*/  ULDC UR12, c[0x0][0x14] ;  /* 0x00000500000c7ab9 */ /* 0x000fe20000000800 */
[----:B------:R-:W-:Y:S02]  /*8550*/  USHF.L.U32 UR11, UR14, UR11, URZ ;  /* 0x0000000b0e0b7299 */ /* 0x000fe4000800063f */
[----:B------:R-:W-:Y:S02]  /*8560*/  UIMAD.WIDE.U32 UR24, UR8, UR12, URZ ;  /* 0x0000000c081872a5 */ /* 0x000fe4000f8e003f */
[----:B------:R-:W-:-:S02]  /*8570*/  UIMAD UR14, UR9, UR12, URZ ;  /* 0x0000000c090e72a4 */ /* 0x000fc4000f8e023f */
[----:B------:R-:W-:Y:S02]  /*8580*/  ULOP3.LUT UR10, UR10, 0xffff, URZ, 0xc0, !UPT ;  /* 0x0000ffff0a0a7892 */ /* 0x000fe4000f8ec03f */
[----:B------:R-:W-:Y:S02]  /*8590*/  ULOP3.LUT UR6, UR6, 0x40, URZ, 0xc0, !UPT ;  /* 0x0000004006067892 */ /* 0x000fe4000f8ec03f */
[----:B------:R-:W-:Y:S02]  /*85a0*/  ULOP3.LUT UR13, UR13, UR11, URZ, 0xfc, !UPT ;  /* 0x0000000b0d0d7292 */ /* 0x000fe4000f8efc3f */
[----:B------:R-:W-:Y:S02]  /*85b0*/  UIADD3 UR14, UR25, UR14, URZ ;  /* 0x0000000e190e7290 */ /* 0x000fe4000fffe03f */
[----:B------:R-:W-:-:S12]  /*85c0*/  USHF.L.U32 UR15, UR15, UR10, URZ ;  /* 0x0000000a0f0f7299 */ /* 0x000fd8000800063f */
.L_x_184:
[----:B------:R-:W-:-:S03]  /*85d0*/  UMOV UR8, 0xffffffff ;  /* 0xffffffff00087882 */ /* 0x000fc60000000000 */
[----:B------:R-:W-:Y:S05]  /*85e0*/  BRA.DIV UR8, `(.L_x_174) ;  /* 0x0000000e08b07947 */ /* 0x000fea000b800000 */
[----:B------:R-:W-:-:S13]  /*85f0*/  ELECT P0, URZ, PT ;  /* 0x00000000003f782f */ /* 0x000fda0003800000 */
.L_x_195:
[----:B------:R-:W0:Y:S01]  /*8600*/  LDC R5, c[0x0][0x28c] ;  /* 0x0000a300ff057b82 */ /* 0x000e220000000800 */
[----:B------:R-:W-:Y:S01]  /*8610*/  BSSY B1, `(.L_x_175) ;  /* 0x000003b000017945 */ /* 0x000fe20003800000 */
[----:B0-----:R-:W-:-:S13]  /*8620*/  ISETP.LT.OR P0, PT, R5, 0x1, !P0 ;  /* 0x000000010500780c */ /* 0x001fda0004701670 */
[----:B------:R-:W-:Y:S05]  /*8630*/  @P0 BRA `(.L_x_176) ;  /* 0x0000000000e00947 */ /* 0x000fea0003800000 */
[----:B------:R-:W-:Y:S01]  /*8640*/  LEA R8, R6, UR28, 0x1 ;  /* 0x0000001c06087c11 */ /* 0x000fe2000f8e08ff */
[----:B------:R-:W-:Y:S01]  /*8650*/  IMAD.MOV.U32 R21, RZ, RZ, RZ ;  /* 0x000000ffff157224 */ /* 0x000fe200078e00ff */
[----:B------:R-:W-:Y:S01]  /*8660*/  LEA R16, R16, UR6, 0x7 ;  /* 0x0000000610107c11 */ /* 0x000fe2000f8e38ff */
[----:B------:R-:W-:Y:S02]  /*8670*/  IMAD.MOV.U32 R5, RZ, RZ, R10 ;  /* 0x000000ffff057224 */ /* 0x000fe400078e000a */
[----:B------:R-:W-:Y:S02]  /*8680*/  IMAD.MOV.U32 R6, RZ, RZ, R14 ;  /* 0x000000ffff067224 */ /* 0x000fe400078e000e */
[----:B------:R-:W-:Y:S02]  /*8690*/  IMAD.MOV.U32 R7, RZ, RZ, R13 ;  /* 0x000000ffff077224 */ /* 0x000fe400078e000d */
[----:B------:R-:W-:-:S07]  /*86a0*/  IMAD.SHL.U32 R18, R8, 0x40, RZ ;  /* 0x0000004008127824 */ /* 0x000fce00078e00ff */
.L_x_179:
[----:B------:R-:W0:Y:S01]  /*86b0*/  S2R R9, SR_CgaCtaId ;  /* 0x0000000000097919 */ /* 0x000e220000008800 */
[----:B------:R-:W-:Y:S02]  /*86c0*/  MOV R8, 0x400 ;  /* 0x0000040000087802 */ /* 0x000fe40000000f00 */
[----:B------:R-:W-:Y:S02]  /*86d0*/  LOP3.LUT P1, RZ, R0, 0x7f, RZ, 0xc0, !PT ;  /* 0x0000007f00ff7812 */ /* 0x000fe4000782c0ff */
[----:B0-----:R-:W-:Y:S02]  /*86e0*/  LEA R20, R9, R8, 0x18 ;  /* 0x0000000809147211 */ /* 0x001fe400078ec0ff */
[----:B------:R-:W-:-:S09]  /*86f0*/  SHF.L.U32 R8, R6, 0x1f, RZ ;  /* 0x0000001f06087819 */ /* 0x000fd200000006ff */
[----:B------:R-:W0:Y:S01]  /*8700*/  @!P1 LDC R9, c[0x0][0x500] ;  /* 0x00014000ff099b82 */ /* 0x000e220000000800 */
[----:B------:R-:W-:-:S04]  /*8710*/  IMAD R19, R7, 0x8, R20 ;  /* 0x0000000807137824 */ /* 0x000fc800078e0214 */
[----:B------:R-:W1:Y:S02]  /*8720*/  SYNCS.PHASECHK.TRANS64.TRYWAIT P0, [R19+URZ+0x20], R8 ;  /* 0x00002008130075a7 */ /* 0x000e64000800017f */
[----:B-1----:R-:W-:Y:S05]  /*8730*/  @!P0 BRA `(.L_x_177) ;  /* 0x0000000c007c8947 */ /* 0x002fea0003800000 */
.L_x_196:
[----:B-1----:R-:W-:Y:S01]  /*8740*/  PRMT R8, R17, 0x9910, RZ ;  /* 0x0000991011087816 */ /* 0x002fe200000000ff */
[----:B0-----:R0:W-:Y:S03]  /*8750*/  @!P1 SYNCS.ARRIVE.TRANS64 RZ, [R19+URZ], R9 ;  /* 0x0000000913ff99a7 */ /* 0x0011e6000800003f */
[----:B------:R-:W-:-:S13]  /*8760*/  ISETP.NE.AND P0, PT, R8, 0x2, PT ;  /* 0x000000020800780c */ /* 0x000fda0003f05270 */
[----:B0-----:R-:W-:Y:S05]  /*8770*/  @P0 BRA `(.L_x_178) ;  /* 0x0000000000040947 */ /* 0x001fea0003800000 */
[----:B------:R-:W-:Y:S01]  /*8780*/  BPT.TRAP 0x1 ;  /* 0x000000040000795c */ /* 0x000fe20000300000 */
.L_x_178:
[----:B------:R-:W-:Y:S01]  /*8790*/  R2UR UR8, R7 ;  /* 0x00000000070872ca */ /* 0x000fe200000e0000 */
[----:B------:R-:W-:Y:S01]  /*87a0*/  VIADD R5, R5, 0xffffffff ;  /* 0xffffffff05057836 */ /* 0x000fe20000000000 */
[----:B------:R-:W-:Y:S01]  /*87b0*/  R2UR UR22, R20 ;  /* 0x00000000141672ca */ /* 0x000fe200000e0000 */
[----:B------:R-:W-:Y:S01]  /*87c0*/  UIADD3 UR16, UP0, UR30, 0xf0, URZ ;  /* 0x000000f01e107890 */ /* 0x000fe2000ff1e03f */
[----:B------:R-:W-:Y:S01]  /*87d0*/  R2UR UR23, R18 ;  /* 0x00000000121772ca */ /* 0x000fe200000e0000 */
[----:B------:R-:W-:Y:S01]  /*87e0*/  UIADD3 UR32, UP1, UR30, 0x1f0, URZ ;  /* 0x000001f01e207890 */ /* 0x000fe2000ff3e03f */
[----:B------:R-:W-:Y:S01]  /*87f0*/  R2UR UR9, R19 ;  /* 0x00000000130972ca */ /* 0x000fe200000e0000 */
[----:B------:R-:W-:Y:S01]  /*8800*/  UIADD3.X UR17, URZ, UR31, URZ, UP0, !UPT ;  /* 0x0000001f3f117290 */ /* 0x000fe200087fe43f */
[----:B------:R-:W-:Y:S01]  /*8810*/  R2UR UR10, R21 ;  /* 0x00000000150a72ca */ /* 0x000fe200000e0000 */
[----:B------:R-:W-:Y:S01]  /*8820*/  UPRMT UR20, URZ, 0x5410, UR15 ;  /* 0x000054103f147896 */ /* 0x000fe2000800000f */
[----:B------:R-:W-:Y:S01]  /*8830*/  R2UR UR12, R15 ;  /* 0x000000000f0c72ca */ /* 0x000fe200000e0000 */
[----:B------:R-:W-:Y:S01]  /*8840*/  VIADD R7, R7, 0x1 ;  /* 0x0000000107077836 */ /* 0x000fe20000000000 */
[----:B------:R-:W-:Y:S01]  /*8850*/  R2UR UR26, R16 ;  /* 0x00000000101a72ca */ /* 0x000fe200000e0000 */
[----:B------:R-:W-:Y:S01]  /*8860*/  USHF.L.U32 UR8, UR8, 0xc, URZ ;  /* 0x0000000c08087899 */ /* 0x000fe2000800063f */
[----:B------:R-:W-:Y:S01]  /*8870*/  ISETP.GT.AND P1, PT, R5, 0x1, PT ;  /* 0x000000010500780c */ /* 0x000fe20003f24270 */
[----:B------:R-:W-:Y:S01]  /*8880*/  UPRMT UR29, URZ, 0x5410, UR13 ;  /* 0x000054103f1d7896 */ /* 0x000fe2000800000d */
[----:B------:R-:W-:Y:S01]  /*8890*/  ISETP.NE.AND P0, PT, R7, 0x4, PT ;  /* 0x000000040700780c */ /* 0x000fe20003f05270 */
[----:B------:R-:W-:Y:S01]  /*88a0*/  ULEA UR11, UR28, UR8, 0xb ;  /* 0x000000081c0b7291 */ /* 0x000fe2000f8e583f */
[----:B------:R-:W-:Y:S01]  /*88b0*/  VIADD R21, R21, 0x20 ;  /* 0x0000002015157836 */ /* 0x000fe20000000000 */
[----:B------:R-:W-:Y:S01]  /*88c0*/  ULOP3.LUT UR8, UR8, 0x800, UR27, 0xf8, !UPT ;  /* 0x0000080008087892 */ /* 0x000fe2000f8ef81b */
[----:B------:R-:W-:Y:S01]  /*88d0*/  SEL R9, RZ, 0x1, P0 ;  /* 0x00000001ff097807 */ /* 0x000fe20000000000 */
[----:B------:R-:W-:Y:S01]  /*88e0*/  UIADD3 UR21, UR22, 0x100, UR11 ;  /* 0x0000010016157890 */ /* 0x000fe2000fffe00b */
[----:B------:R-:W-:Y:S01]  /*88f0*/  SEL R7, R7, RZ, P0 ;  /* 0x000000ff07077207 */ /* 0x000fe20000000000 */
[----:B------:R-:W-:Y:S01]  /*8900*/  UIADD3 UR22, UR22, 0x4100, UR8 ;  /* 0x0000410016167890 */ /* 0x000fe2000fffe008 */
[----:B------:R-:W-:Y:S01]  /*8910*/  LOP3.LUT R6, R6, R9, RZ, 0x3c, !PT ;  /* 0x0000000906067212 */ /* 0x000fe200078e3cff */
[----:B------:R-:W-:Y:S01]  /*8920*/  UIADD3.X UR33, URZ, UR31, URZ, UP1, !UPT ;  /* 0x0000001f3f217290 */ /* 0x000fe20008ffe43f */
[----:B------:R-:W-:Y:S01]  /*8930*/  UMOV UR18, 0x0 ;  /* 0x0000000000127882 */ /* 0x000fe20000000000 */
[----:B------:R-:W-:Y:S01]  /*8940*/  UMOV UR19, 0x10000000 ;  /* 0x1000000000137882 */ /* 0x000fe20000000000 */
[----:B------:R-:W-:Y:S01]  /*8950*/  UMOV UR11, UR23 ;  /* 0x00000017000b7c82 */ /* 0x000fe20008000000 */
[----:B------:R-:W-:-:S02]  /*8960*/  UMOV UR8, UR21 ;  /* 0x0000001500087c82 */ /* 0x000fc40008000000 */
[----:B------:R0:W-:Y:S02]  /*8970*/  UTMALDG.3D.MULTICAST [UR8], [UR16], UR20, desc[UR18] ;  /* 0x00001208100073b4 */ /* 0x0001e40008011814 */
[----:B0-----:R-:W-:Y:S01]  /*8980*/  UMOV UR8, UR22 ;  /* 0x0000001600087c82 */ /* 0x001fe20008000000 */
[----:B------:R-:W-:Y:S02]  /*8990*/  UMOV UR11, UR26 ;  /* 0x0000001a000b7c82 */ /* 0x000fe40008000000 */
[----:B------:R0:W-:Y:S02]  /*89a0*/  UTMALDG.3D.MULTICAST [UR8], [UR32], UR29, desc[UR18] ;  /* 0x00001208200073b4 */ /* 0x0001e4000801181d */
[----:B0-----:R-:W-:Y:S05]  /*89b0*/  @P1 BRA `(.L_x_179) ;  /* 0xfffffffc003c1947 */ /* 0x001fea000383ffff */
.L_x_176:
[----:B------:R-:W-:Y:S05]  /*89c0*/  BSYNC B1 ;  /* 0x0000000000017941 */ /* 0x000fea0003800000 */
.L_x_175:
[----:B------:R-:W-:Y:S01]  /*89d0*/  LOP3.LUT P1, RZ, R11, 0xff, RZ, 0xc0, !PT ;  /* 0x000000ff0bff7812 */ /* 0x000fe2000782c0ff */
[----:B------:R-:W-:Y:S01]  /*89e0*/  IMAD.IADD R13, R12, 0x1, R13 ;  /* 0x000000010c0d7824 */ /* 0x000fe200078e020d */
[----:B------:R-:W-:Y:S01]  /*89f0*/  IADD3 R2, P3, R2, UR24, RZ ;  /* 0x0000001802027c10 */ /* 0x000fe2000ff7e0ff */
[----:B------:R-:W-:Y:S01]  /*8a00*/  ULDC.64 UR8, c[0x0][0x650] ;  /* 0x0001940000087ab9 */ /* 0x000fe20000000a00 */
[----:B------:R-:W-:Y:S01]  /*8a10*/  BSSY B1, `(.L_x_180) ;  /* 0x000006a000017945 */ /* 0x000fe20003800000 */
[----:B------:R-:W-:Y:S01]  /*8a20*/  IMAD.MOV.U32 R16, RZ, RZ, -0x1 ;  /* 0xffffffffff107424 */ /* 0x000fe200078e00ff */
[----:B------:R-:W-:Y:S01]  /*8a30*/  SHF.R.U32.HI R5, RZ, 0x2, R13 ;  /* 0x00000002ff057819 */ /* 0x000fe2000001160d */
[----:B------:R-:W-:Y:S01]  /*8a40*/  IMAD.MOV.U32 R15, RZ, RZ, -0x1 ;  /* 0xffffffffff0f7424 */ /* 0x000fe200078e00ff */
[----:B------:R-:W-:Y:S02]  /*8a50*/  ISETP.GT.U32.AND P0, PT, R13, 0x3, PT ;  /* 0x000000030d00780c */ /* 0x000fe40003f04070 */
[----:B------:R-:W-:-:S02]  /*8a60*/  LOP3.LUT R5, R5, 0x1, RZ, 0xc0, !PT ;  /* 0x0000000105057812 */ /* 0x000fc400078ec0ff */
[----:B------:R-:W-:Y:S01]  /*8a70*/  ISETP.LT.U32.AND P0, PT, R12, 0x4, P0 ;  /* 0x000000040c00780c */ /* 0x000fe20000701070 */
[----:B------:R-:W0:Y:S01]  /*8a80*/  @P1 S2R R7, SR_CgaCtaId ;  /* 0x0000000000071919 */ /* 0x000e220000008800 */
[----:B------:R-:W-:Y:S02]  /*8a90*/  @P1 MOV R6, 0x400 ;  /* 0x0000040000061802 */ /* 0x000fe40000000f00 */
[----:B------:R-:W-:Y:S02]  /*8aa0*/  IADD3.X R3, R3, UR14, RZ, P3, !PT ;  /* 0x0000000e03037c10 */ /* 0x000fe40009ffe4ff */
[----:B------:R-:W-:Y:S02]  /*8ab0*/  ISETP.GE.U32.AND P3, PT, R2, UR8, PT ;  /* 0x0000000802007c0c */ /* 0x000fe4000bf66070 */
[----:B------:R-:W-:Y:S02]  /*8ac0*/  LOP3.LUT R13, R13, 0x3, RZ, 0xc0, !PT ;  /* 0x000000030d0d7812 */ /* 0x000fe400078ec0ff */
[----:B------:R-:W-:-:S02]  /*8ad0*/  PRMT R11, RZ, 0x7610, R11 ;  /* 0x00007610ff0b7816 */ /* 0x000fc4000000000b */
[----:B0-----:R-:W-:-:S04]  /*8ae0*/  @P1 LEA R6, R7, R6, 0x18 ;  /* 0x0000000607061211 */ /* 0x001fc800078ec0ff */
[----:B------:R0:W-:Y:S01]  /*8af0*/  @P1 SYNCS.ARRIVE.TRANS64.A1T0 RZ, [R6+URZ+0x58], RZ ;  /* 0x000058ff06ff19a7 */ /* 0x0001e2000810003f */
[----:B------:R-:W-:Y:S02]  /*8b00*/  ISETP.NE.U32.AND P1, PT, R5, 0x1, PT ;  /* 0x000000010500780c */ /* 0x000fe40003f25070 */
[----:B------:R-:W-:Y:S02]  /*8b10*/  SEL R5, RZ, 0x1, !P0 ;  /* 0x00000001ff057807 */ /* 0x000fe40004000000 */
[----:B------:R-:W-:Y:S02]  /*8b20*/  ISETP.GE.U32.AND.EX P0, PT, R3, UR9, PT, P3 ;  /* 0x0000000903007c0c */ /* 0x000fe4000bf06130 */
[----:B------:R-:W-:-:S04]  /*8b30*/  ISETP.GT.U32.AND P1, PT, R12, 0x3, !P1 ;  /* 0x000000030c00780c */ /* 0x000fc80004f24070 */
[----:B0-----:R-:W-:-:S04]  /*8b40*/  SEL R6, RZ, 0x1, !P1 ;  /* 0x00000001ff067807 */ /* 0x001fc80004800000 */
[--C-:B------:R-:W-:Y:S01]  /*8b50*/  LOP3.LUT R14, R6, R14, R5.reuse, 0x96, !PT ;  /* 0x0000000e060e7212 */ /* 0x100fe200078e9605 */
[----:B------:R-:W-:Y:S01]  /*8b60*/  IMAD.MOV.U32 R6, RZ, RZ, -0x1 ;  /* 0xffffffffff067424 */ /* 0x000fe200078e00ff */
[----:B------:R-:W-:Y:S01]  /*8b70*/  PRMT R5, RZ, 0x7610, R5 ;  /* 0x00007610ff057816 */ /* 0x000fe20000000005 */
[----:B------:R-:W-:Y:S06]  /*8b80*/  @P0 BRA `(.L_x_181) ;  /* 0x0000000400480947 */ /* 0x000fec0003800000 */
[----:B------:R-:W0:Y:S01]  /*8b90*/  S2R R16, SR_CTAID.X ;  /* 0x0000000000107919 */ /* 0x000e220000002500 */
[----:B------:R-:W-:Y:S01]  /*8ba0*/  ULDC.64 UR8, c[0x0][0x628] ;  /* 0x00018a0000087ab9 */ /* 0x000fe20000000a00 */
[----:B------:R-:W1:Y:S01]  /*8bb0*/  LDC R19, c[0x0][0x144] ;  /* 0x00005100ff137b82 */ /* 0x000e620000000800 */
[----:B------:R-:W-:Y:S01]  /*8bc0*/  ISETP.NE.U32.AND P0, PT, RZ, UR8, PT ;  /* 0x00000008ff007c0c */ /* 0x000fe2000bf05070 */
[----:B------:R-:W2:Y:S01]  /*8bd0*/  S2R R5, SR_CTAID.Y ;  /* 0x0000000000057919 */ /* 0x000ea20000002600 */
[----:B------:R-:W-:Y:S01]  /*8be0*/  ULDC UR10, c[0x0][0x150] ;  /* 0x00005400000a7ab9 */ /* 0x000fe20000000800 */
[----:B------:R-:W-:Y:S01]  /*8bf0*/  ULDC UR11, c[0x0][0x630] ;  /* 0x00018c00000b7ab9 */ /* 0x000fe20000000800 */
[----:B------:R-:W-:Y:S01]  /*8c00*/  ISETP.NE.AND.EX P0, PT, RZ, UR9, PT, P0 ;  /* 0x00000009ff007c0c */ /* 0x000fe2000bf05300 */
[----:B------:R-:W-:Y:S01]  /*8c10*/  IMAD.MOV.U32 R6, RZ, RZ, R2 ;  /* 0x000000ffff067224 */ /* 0x000fe200078e0002 */
[----:B0-----:R-:W-:-:S05]  /*8c20*/  I2FP.F32.U32 R7, R16 ;  /* 0x0000001000077245 */ /* 0x001fca0000201000 */
[----:B------:R-:W-:Y:S01]  /*8c30*/  FMUL R18, R7, UR10 ;  /* 0x0000000a07127c20 */ /* 0x000fe20008400000 */
[----:B------:R-:W-:-:S05]  /*8c40*/  IMAD.MOV.U32 R7, RZ, RZ, R3 ;  /* 0x000000ffff077224 */ /* 0x000fca00078e0003 */
[----:B--2---:R-:W-:Y:S05]  /*8c50*/  @!P0 BRA `(.L_x_182) ;  /* 0x0000000000288947 */ /* 0x004fea0003800000 */
[----:B------:R-:W-:Y:S02]  /*8c60*/  ULDC UR10, c[0x0][0x634] ;  /* 0x00018d00000a7ab9 */ /* 0x000fe40000000800 */
[----:B------:R-:W-:-:S05]  /*8c70*/  IADD3 R7, P0, R2, UR10, RZ ;  /* 0x0000000a02077c10 */ /* 0x000fca000ff1e0ff */
[----:B------:R-:W-:-:S04]  /*8c80*/  IMAD.X R15, RZ, RZ, R3, P0 ;  /* 0x000000ffff0f7224 */ /* 0x000fc800000e0603 */
[----:B------:R-:W-:-:S04]  /*8c90*/  IMAD.WIDE.U32 R8, R15, UR8, RZ ;  /* 0x000000080f087c25 */ /* 0x000fc8000f8e00ff */
[----:B------:R-:W-:-:S04]  /*8ca0*/  IMAD.WIDE.U32 R8, P0, R7, UR9, R8 ;  /* 0x0000000907087c25 */ /* 0x000fc8000f800008 */
[----:B------:R-:W-:-:S04]  /*8cb0*/  IMAD.WIDE.U32 R6, R7, UR8, RZ ;  /* 0x0000000807067c25 */ /* 0x000fc8000f8e00ff */
[----:B------:R-:W-:Y:S01]  /*8cc0*/  IMAD.MOV.U32 R6, RZ, RZ, R9 ;  /* 0x000000ffff067224 */ /* 0x000fe200078e0009 */
[----:B------:R-:W-:Y:S01]  /*8cd0*/  IADD3 RZ, P1, R7, R8, RZ ;  /* 0x0000000807ff7210 */ /* 0x000fe20007f3e0ff */
[----:B------:R-:W-:-:S04]  /*8ce0*/  IMAD.X R7, RZ, RZ, RZ, P0 ;  /* 0x000000ffff077224 */ /* 0x000fc800000e06ff */
[----:B------:R-:W-:-:S08]  /*8cf0*/  IMAD.WIDE.U32.X R6, R15, UR9, R6, P1 ;  /* 0x000000090f067c25 */ /* 0x000fd000088e0406 */
.L_x_182:
[--C-:B------:R-:W-:Y:S01]  /*8d00*/  SHF.R.U64 R15, R6, UR11, R7.reuse ;  /* 0x0000000b060f7c19 */ /* 0x100fe20008001207 */
[----:B------:R-:W0:Y:S01]  /*8d10*/  F2I.U32.TRUNC.NTZ R18, R18 ;  /* 0x0000001200127305 */ /* 0x000e22000020f000 */
[----:B------:R-:W-:Y:S01]  /*8d20*/  SHF.R.U32.HI R6, RZ, UR11, R7 ;  /* 0x0000000bff067c19 */ /* 0x000fe20008011607 */
[----:B------:R-:W-:Y:S01]  /*8d30*/  ULDC.64 UR8, c[0x0][0x620] ;  /* 0x0001880000087ab9 */ /* 0x000fe20000000a00 */
[----:B------:R-:W-:Y:S01]  /*8d40*/  IADD3 R9, P0, RZ, -R15, RZ ;  /* 0x8000000fff097210 */ /* 0x000fe20007f1e0ff */
[----:B------:R-:W-:Y:S01]  /*8d50*/  ULDC.64 UR10, c[0x0][0x640] ;  /* 0x00019000000a7ab9 */ /* 0x000fe20000000a00 */
[----:B------:R-:W2:Y:S03]  /*8d60*/  LDC R20, c[0x0][0x148] ;  /* 0x00005200ff147b82 */ /* 0x000ea60000000800 */
[----:B------:R-:W-:Y:S01]  /*8d70*/  IMAD.X R6, RZ, RZ, ~R6, P0 ;  /* 0x000000ffff067224 */ /* 0x000fe200000e0e06 */
[----:B------:R-:W-:-:S03]  /*8d80*/  ISETP.NE.U32.AND P0, PT, RZ, UR10, PT ;  /* 0x0000000aff007c0c */ /* 0x000fc6000bf05070 */
[----:B------:R-:W-:Y:S01]  /*8d90*/  IMAD R8, R6, UR8, RZ ;  /* 0x0000000806087c24 */ /* 0x000fe2000f8e02ff */
[----:B------:R-:W-:Y:S01]  /*8da0*/  ISETP.NE.AND.EX P0, PT, RZ, UR11, PT, P0 ;  /* 0x0000000bff007c0c */ /* 0x000fe2000bf05300 */
[----:B------:R-:W-:Y:S01]  /*8db0*/  IMAD.WIDE.U32 R6, R9, UR8, R2 ;  /* 0x0000000809067c25 */ /* 0x000fe2000f8e0002 */
[----:B------:R-:W-:-:S03]  /*8dc0*/  ULDC UR8, c[0x0][0x618] ;  /* 0x0001860000087ab9 */ /* 0x000fc60000000800 */
[----:B------:R-:W-:Y:S01]  /*8dd0*/  IMAD R9, R9, UR9, R8 ;  /* 0x0000000909097c24 */ /* 0x000fe2000f8e0208 */
[----:B------:R-:W-:Y:S01]  /*8de0*/  ULDC UR9, c[0x0][0x154] ;  /* 0x0000550000097ab9 */ /* 0x000fe20000000800 */
[----:B0-----:R-:W-:Y:S02]  /*8df0*/  IMAD.MOV R8, RZ, RZ, -R18 ;  /* 0x000000ffff087224 */ /* 0x001fe400078e0a12 */
[----:B------:R-:W-:Y:S02]  /*8e00*/  IMAD.IADD R7, R7, 0x1, R9 ;  /* 0x0000000107077824 */ /* 0x000fe400078e0209 */
[----:B-1----:R-:W-:Y:S01]  /*8e10*/  IMAD R16, R19, R8, R16 ;  /* 0x0000000813107224 */ /* 0x002fe200078e0210 */
[----:B------:R-:W-:Y:S02]  /*8e20*/  I2FP.F32.U32 R8, R5 ;  /* 0x0000000500087245 */ /* 0x000fe40000201000 */
[--C-:B------:R-:W-:Y:S02]  /*8e30*/  SHF.R.U64 R18, R6, UR8, R7.reuse ;  /* 0x0000000806127c19 */ /* 0x100fe40008001207 */
[----:B------:R-:W-:Y:S01]  /*8e40*/  SHF.R.U32.HI R7, RZ, UR8, R7 ;  /* 0x00000008ff077c19 */ /* 0x000fe20008011607 */
[----:B------:R-:W-:Y:S01]  /*8e50*/  FMUL R8, R8, UR9 ;  /* 0x0000000908087c20 */ /* 0x000fe20008400000 */
[----:B------:R-:W-:-:S02]  /*8e60*/  ULDC UR8, c[0x0][0x608] ;  /* 0x0001820000087ab9 */ /* 0x000fc40000000800 */
[--C-:B------:R-:W-:Y:S01]  /*8e70*/  SHF.R.U64 R22, R18, UR8, R7.reuse ;  /* 0x0000000812167c19 */ /* 0x100fe20008001207 */
[----:B------:R0:W1:Y:S01]  /*8e80*/  F2I.U32.TRUNC.NTZ R23, R8 ;  /* 0x0000000800177305 */ /* 0x000062000020f000 */
[----:B------:R-:W-:Y:S01]  /*8e90*/  SHF.R.U32.HI R7, RZ, UR8, R7 ;  /* 0x00000008ff077c19 */ /* 0x000fe20008011607 */
[----:B------:R-:W-:-:S03]  /*8ea0*/  ULDC UR8, c[0x0][0x658] ;  /* 0x0001960000087ab9 */ /* 0x000fc60000000800 */
[--C-:B------:R-:W-:Y:S02]  /*8eb0*/  SHF.R.U64 R19, R22, UR8, R7.reuse ;  /* 0x0000000816137c19 */ /* 0x100fe40008001207 */
[----:B------:R-:W-:-:S03]  /*8ec0*/  SHF.R.U32.HI R21, RZ, UR8, R7 ;  /* 0x00000008ff157c19 */ /* 0x000fc60008011607 */
[----:B------:R-:W-:Y:S02]  /*8ed0*/  IMAD.MOV.U32 R6, RZ, RZ, R19 ;  /* 0x000000ffff067224 */ /* 0x000fe400078e0013 */
[----:B------:R-:W-:Y:S01]  /*8ee0*/  IMAD.MOV.U32 R7, RZ, RZ, R21 ;  /* 0x000000ffff077224 */ /* 0x000fe200078e0015 */
[----:B0-----:R-:W-:Y:S06]  /*8ef0*/  @!P0 BRA `(.L_x_183) ;  /* 0x0000000000288947 */ /* 0x001fec0003800000 */
        /* <DEDUP_REMOVED lines=10> */
.L_x_183:
[----:B------:R-:W-:Y:S01]  /*8fa0*/  ULDC UR8, c[0x0][0x648] ;  /* 0x0001920000087ab9 */ /* 0x000fe20000000800 */
[----:B-1----:R-:W-:Y:S01]  /*8fb0*/  IMAD.MOV R23, RZ, RZ, -R23 ;  /* 0x000000ffff177224 */ /* 0x002fe200078e0a17 */
[----:B------:R-:W-:Y:S01]  /*8fc0*/  SHF.R.U64 R7, R6, UR8, R7 ;  /* 0x0000000806077c19 */ /* 0x000fe20008001207 */
[----:B------:R-:W-:Y:S01]  /*8fd0*/  ULDC UR8, c[0x0][0x638] ;  /* 0x00018e0000087ab9 */ /* 0x000fe20000000800 */
[----:B------:R-:W-:Y:S01]  /*8fe0*/  LOP3.LUT R6, R22, UR7, RZ, 0xc0, !PT ;  /* 0x0000000716067c12 */ /* 0x000fe2000f8ec0ff */
[----:B--2---:R-:W-:Y:S01]  /*8ff0*/  @P2 IMAD R16, R20, R23, R5 ;  /* 0x0000001714102224 */ /* 0x004fe200078e0205 */
[----:B------:R-:W-:Y:S01]  /*9000*/  LOP3.LUT R18, R18, UR4, RZ, 0xc0, !PT ;  /* 0x0000000412127c12 */ /* 0x000fe2000f8ec0ff */
[----:B------:R-:W-:Y:S01]  /*9010*/  IMAD.MOV R8, RZ, RZ, -R7 ;  /* 0x000000ffff087224 */ /* 0x000fe200078e0a07 */
[----:B------:R-:W-:Y:S01]  /*9020*/  ULDC UR9, c[0x0][0x610] ;  /* 0x0001840000097ab9 */ /* 0x000fe20000000800 */
[----:B------:R-:W-:Y:S02]  /*9030*/  IMAD R7, R7, UR5, R6 ;  /* 0x0000000507077c24 */ /* 0x000fe4000f8e0206 */
[----:B------:R-:W-:Y:S01]  /*9040*/  IMAD R19, R8, UR8, R19 ;  /* 0x0000000808137c24 */ /* 0x000fe2000f8e0213 */
[----:B------:R-:W-:Y:S01]  /*9050*/  ULDC UR8, c[0x0][0x600] ;  /* 0x0001800000087ab9 */ /* 0x000fe20000000800 */
[----:B------:R-:W-:-:S02]  /*9060*/  IMAD R6, R7, UR9, R16 ;  /* 0x0000000907067c24 */ /* 0x000fc4000f8e0210 */
[----:B------:R-:W-:Y:S02]  /*9070*/  IMAD R19, R19, UR8, R18 ;  /* 0x0000000813137c24 */ /* 0x000fe4000f8e0212 */
[----:B------:R-:W-:-:S03]  /*9080*/  IMAD.MOV.U32 R5, RZ, RZ, 0x1 ;  /* 0x00000001ff057424 */ /* 0x000fc600078e00ff */
[----:B------:R-:W-:Y:S02]  /*9090*/  SEL R16, R19, R6, !P2 ;  /* 0x0000000613107207 */ /* 0x000fe40005000000 */
[----:B------:R-:W-:-:S07]  /*90a0*/  SEL R6, R6, R19, !P2 ;  /* 0x0000001306067207 */ /* 0x000fce0005000000 */
.L_x_181:
[----:B------:R-:W-:Y:S05]  /*90b0*/  BSYNC B1 ;  /* 0x0000000000017941 */ /* 0x000fea0003800000 */
.L_x_180:
[----:B------:R-:W-:-:S13]  /*90c0*/  LOP3.LUT P0, RZ, R5, 0xff, RZ, 0xc0, !PT ;  /* 0x000000ff05ff7812 */ /* 0x000fda000780c0ff */
[----:B------:R-:W-:Y:S05]  /*90d0*/  @P0 BRA `(.L_x_184) ;  /* 0xfffffff4003c0947 */ /* 0x000fea000383ffff */
[----:B------:R-:W-:Y:S05]  /*90e0*/  BSYNC B0 ;  /* 0x0000000000007941 */ /* 0x000fea0003800000 */
.L_x_173:
[----:B------:R-:W-:-:S03]  /*90f0*/  UMOV UR8, 0xffffffff ;  /* 0xffffffff00087882 */ /* 0x000fc60000000000 */
[----:B------:R-:W-:Y:S05]  /*9100*/  BRA.DIV UR8, `(.L_x_185) ;  /* 0x00000006081c7947 */ /* 0x000fea000b800000 */
[----:B------:R-:W-:-:S13]  /*9110*/  ELECT P0, URZ, PT ;  /* 0x00000000003f782f */ /* 0x000fda0003800000 */
.L_x_199:
[----:B------:R-:W-:Y:S04]  /*9120*/  BSSY B0, `(.L_x_186) ;  /* 0x000002b000007945 */ /* 0x000fe80003800000 */
[----:B------:R-:W-:Y:S05]  /*9130*/  @!P0 BRA `(.L_x_187) ;  /* 0x0000000000a48947 */ /* 0x000fea0003800000 */
[----:B------:R-:W-:-:S04]  /*9140*/  LOP3.LUT R4, R4, 0x2, RZ, 0xfc, !PT ;  /* 0x0000000204047812 */ /* 0x000fc800078efcff */
[----:B------:R-:W-:-:S13]  /*9150*/  ISETP.NE.AND P0, PT, R4, 0x3, PT ;  /* 0x000000030400780c */ /* 0x000fda0003f05270 */
[----:B------:R-:W-:Y:S05]  /*9160*/  @!P0 BRA `(.L_x_188) ;  /* 0x0000000000048947 */ /* 0x000fea0003800000 */
[----:B------:R-:W-:Y:S01]  /*9170*/  BPT.TRAP 0x1 ;  /* 0x000000040000795c */ /* 0x000fe20000300000 */
.L_x_188:
[----:B------:R-:W0:Y:S01]  /*9180*/  S2R R3, SR_CgaCtaId ;  /* 0x0000000000037919 */ /* 0x000e220000008800 */
[----:B------:R-:W-:Y:S02]  /*9190*/  MOV R0, 0x400 ;  /* 0x0000040000007802 */ /* 0x000fe40000000f00 */
[----:B------:R-:W-:Y:S02]  /*91a0*/  SHF.L.U32 R2, R14, 0x1f, RZ ;  /* 0x0000001f0e027819 */ /* 0x000fe400000006ff */
[----:B0-----:R-:W-:-:S05]  /*91b0*/  LEA R0, R3, R0, 0x18 ;  /* 0x0000000003007211 */ /* 0x001fca00078ec0ff */
[----:B------:R-:W-:-:S04]  /*91c0*/  VIADD R0, R0, 0x20 ;  /* 0x0000002000007836 */ /* 0x000fc80000000000 */
[C---:B------:R-:W-:Y:S02]  /*91d0*/  IMAD R5, R13.reuse, 0x8, R0 ;  /* 0x000000080d057824 */ /* 0x040fe400078e0200 */
[----:B------:R-:W-:Y:S02]  /*91e0*/  VIADD R13, R13, 0x1 ;  /* 0x000000010d0d7836 */ /* 0x000fe40000000000 */
[----:B------:R-:W0:Y:S03]  /*91f0*/  SYNCS.PHASECHK.TRANS64.TRYWAIT P0, [R5+URZ], R2 ;  /* 0x00000002050075a7 */ /* 0x000e26000800017f */
[----:B------:R-:W-:-:S04]  /*9200*/  ISETP.NE.AND P1, PT, R13, 0x4, PT ;  /* 0x000000040d00780c */ /* 0x000fc80003f25270 */
[----:B------:R-:W-:Y:S02]  /*9210*/  SEL R3, RZ, 0x1, P1 ;  /* 0x00000001ff037807 */ /* 0x000fe40000800000 */
[----:B------:R-:W-:Y:S02]  /*9220*/  SEL R13, R13, RZ, P1 ;  /* 0x000000ff0d0d7207 */ /* 0x000fe40000800000 */
[----:B------:R-:W-:-:S03]  /*9230*/  LOP3.LUT R14, R14, R3, RZ, 0x3c, !PT ;  /* 0x000000030e0e7212 */ /* 0x000fc600078e3cff */
[----:B------:R-:W-:Y:S01]  /*9240*/  IMAD R7, R13, 0x8, R0 ;  /* 0x000000080d077824 */ /* 0x000fe200078e0200 */
[----:B------:R-:W-:Y:S01]  /*9250*/  SHF.L.U32 R4, R14, 0x1f, RZ ;  /* 0x0000001f0e047819 */ /* 0x000fe200000006ff */
[----:B0-----:R-:W-:Y:S06]  /*9260*/  @!P0 BRA `(.L_x_189) ;  /* 0x0000000000e48947 */ /* 0x001fec0003800000 */
.L_x_200:
[----:B------:R-:W1:Y:S01]  /*9270*/  SYNCS.PHASECHK.TRANS64.TRYWAIT P0, [R7+URZ], R4 ;  /* 0x00000004070075a7 */ /* 0x000e62000800017f */
[----:B0-----:R-:W-:-:S05]  /*9280*/  VIADD R2, R13, 0x1 ;  /* 0x000000010d027836 */ /* 0x001fca0000000000 */
[----:B------:R-:W-:-:S04]  /*9290*/  ISETP.NE.AND P1, PT, R2, 0x4, PT ;  /* 0x000000040200780c */ /* 0x000fc80003f25270 */
[----:B------:R-:W-:Y:S02]  /*92a0*/  SEL R3, RZ, 0x1, P1 ;  /* 0x00000001ff037807 */ /* 0x000fe40000800000 */
[----:B------:R-:W-:Y:S02]  /*92b0*/  SEL R9, R2, RZ, P1 ;  /* 0x000000ff02097207 */ /* 0x000fe40000800000 */
[----:B------:R-:W-:-:S03]  /*92c0*/  LOP3.LUT R11, R14, R3, RZ, 0x3c, !PT ;  /* 0x000000030e0b7212 */ /* 0x000fc600078e3cff */
[----:B------:R-:W-:Y:S01]  /*92d0*/  IMAD R6, R9, 0x8, R0 ;  /* 0x0000000809067824 */ /* 0x000fe200078e0200 */
[----:B------:R-:W-:Y:S01]  /*92e0*/  SHF.L.U32 R5, R11, 0x1f, RZ ;  /* 0x0000001f0b057819 */ /* 0x000fe200000006ff */
[----:B-1----:R-:W-:Y:S06]  /*92f0*/  @!P0 BRA `(.L_x_190) ;  /* 0x0000000000d48947 */ /* 0x002fec0003800000 */
.L_x_201:
[----:B------:R-:W1:Y:S01]  /*9300*/  SYNCS.PHASECHK.TRANS64.TRYWAIT P0, [R6+URZ], R5 ;  /* 0x00000005060075a7 */ /* 0x000e62000800017f */
[----:B------:R-:W-:-:S05]  /*9310*/  VIADD R2, R9, 0x1 ;  /* 0x0000000109027836 */ /* 0x000fca0000000000 */
[----:B------:R-:W-:-:S04]  /*9320*/  ISETP.NE.AND P1, PT, R2, 0x4, PT ;  /* 0x000000040200780c */ /* 0x000fc80003f25270 */
[----:B0-----:R-:W-:Y:S02]  /*9330*/  SEL R4, RZ, 0x1, P1 ;  /* 0x00000001ff047807 */ /* 0x001fe40000800000 */
[----:B------:R-:W-:Y:S02]  /*9340*/  SEL R3, R2, RZ, P1 ;  /* 0x000000ff02037207 */ /* 0x000fe40000800000 */
[----:B------:R-:W-:Y:S01]  /*9350*/  LOP3.LUT R4, R11, R4, RZ, 0x3c, !PT ;  /* 0x000000040b047212 */ /* 0x000fe200078e3cff */
[----:B-1----:R-:W-:Y:S06]  /*9360*/  @!P0 BRA `(.L_x_191) ;  /* 0x0000000000cc8947 */ /* 0x002fec0003800000 */
.L_x_202:
[----:B------:R-:W-:Y:S01]  /*9370*/  IMAD R3, R3, 0x8, R0 ;  /* 0x0000000803037824 */ /* 0x000fe200078e0200 */
[----:B------:R-:W-:-:S07]  /*9380*/  SHF.L.U32 R0, R4, 0x1f, RZ ;  /* 0x0000001f04007819 */ /* 0x000fce00000006ff */
.L_x_192:
[----:B-1----:R1:W2:Y:S02]  /*9390*/  SYNCS.PHASECHK.TRANS64.TRYWAIT P0, [R3+URZ], R0 ;  /* 0x00000000030075a7 */ /* 0x0022a4000800017f */
[----:B--2---:R-:W-:Y:S05]  /*93a0*/  @!P0 NANOSLEEP.SYNCS 0x989680 ;  /* 0x009896800000895d */ /* 0x004fea0003900000 */
[----:B------:R-:W2:Y:S02]  /*93b0*/  @!P0 SYNCS.PHASECHK.TRANS64 P0, [R3+URZ], R0 ;  /* 0x00000000030085a7 */ /* 0x000ea4000800007f */
[----:B--2---:R-:W-:Y:S05]  /*93c0*/  @!P0 BRA `(.L_x_192) ;  /* 0xfffffffc00f08947 */ /* 0x004fea000383ffff */
.L_x_187:
[----:B------:R-:W-:Y:S05]  /*93d0*/  BSYNC B0 ;  /* 0x0000000000007941 */ /* 0x000fea0003800000 */
.L_x_186:
[----:B------:R-:W-:Y:S05]  /*93e0*/  EXIT ;  /* 0x000000000000794d */ /* 0x000fea0003800000 */
.L_x_21:
[----:B-1----:R-:W-:-:S04]  /*93f0*/  IMAD.U32 R13, RZ, RZ, UR6 ;  /* 0x00000006ff0d7e24 */ /* 0x002fc8000f8e00ff */
[----:B------:R1:W4:Y:S03]  /*9400*/  SYNCS.PHASECHK.TRANS64.TRYWAIT P0, [R13+URZ], R12 ;  /* 0x0000000c0d0075a7 */ /* 0x000326000800017f */
[----:B----4-:R-:W-:Y:S05]  /*9410*/  @!P0 NANOSLEEP.SYNCS 0x989680 ;  /* 0x009896800000895d */ /* 0x010fea0003900000 */
[----:B------:R-:W4:Y:S02]  /*9420*/  @!P0 SYNCS.PHASECHK.TRANS64 P0, [R13+URZ], R12 ;  /* 0x0000000c0d0085a7 */ /* 0x000f24000800007f */
[----:B----4-:R-:W-:Y:S05]  /*9430*/  @!P0 BRA `(.L_x_21) ;  /* 0xfffffffc00ec8947 */ /* 0x010fea000383ffff */
[----:B------:R-:W-:Y:S05]  /*9440*/  BRA `(.L_x_20) ;  /* 0xffffff8000ec7947 */ /* 0x000fea000383ffff */
.L_x_27:
[----:B-1----:R-:W-:-:S04]  /*9450*/  IMAD.U32 R145, RZ, RZ, UR12 ;  /* 0x0000000cff917e24 */ /* 0x002fc8000f8e00ff */
[----:B------:R1:W4:Y:S03]  /*9460*/  SYNCS.PHASECHK.TRANS64.TRYWAIT P0, [R145+URZ], R140 ;  /* 0x0000008c910075a7 */ /* 0x000326000800017f */
[----:B----4-:R-:W-:Y:S05]  /*9470*/  @!P0 NANOSLEEP.SYNCS 0x989680 ;  /* 0x009896800000895d */ /* 0x010fea0003900000 */
[----:B------:R-:W4:Y:S02]  /*9480*/  @!P0 SYNCS.PHASECHK.TRANS64 P0, [R145+URZ], R140 ;  /* 0x0000008c910085a7 */ /* 0x000f24000800007f */
[----:B----4-:R-:W-:Y:S05]  /*9490*/  @!P0 BRA `(.L_x_27) ;  /* 0xfffffffc00ec8947 */ /* 0x010fea000383ffff */
[----:B------:R-:W-:Y:S05]  /*94a0*/  BRA `(.L_x_26) ;  /* 0xffffff8c001c7947 */ /* 0x000fea000383ffff */
.L_x_174:
[----:B------:R-:W-:Y:S01]  /*94b0*/  BSSY B1, `(.L_x_193) ;  /* 0x0000006000017945 */ /* 0x000fe20003800000 */
[----:B------:R-:W-:-:S07]  /*94c0*/  IMAD.MOV.U32 R5, RZ, RZ, -0x1 ;  /* 0xffffffffff057424 */ /* 0x000fce00078e00ff */
[----:B------:R-:W-:Y:S05]  /*94d0*/  WARPSYNC.COLLECTIVE R5, `(.L_x_194) ;  /* 0x00000000050c7348 */ /* 0x000fea0003c00000 */
[----:B------:R-:W-:Y:S02]  /*94e0*/  ELECT P0, UR62, PT ;  /* 0x00000000003e782f */ /* 0x000fe40003800000 */
[----:B------:R-:W-:Y:S01]  /*94f0*/  MOV R5, UR62 ;  /* 0x0000003e00057c02 */ /* 0x000fe20008000f00 */
[----:B------:R-:W-:Y:S10]  /*9500*/  ENDCOLLECTIVE ;  /* 0x000000000000791b */ /* 0x000ff40003800000 */
.L_x_194:
[----:B------:R-:W-:Y:S05]  /*9510*/  BSYNC B1 ;  /* 0x0000000000017941 */ /* 0x000fea0003800000 */
.L_x_193:
[----:B------:R-:W-:Y:S05]  /*9520*/  BRA `(.L_x_195) ;  /* 0xfffffff000347947 */ /* 0x000fea000383ffff */
.L_x_177:
[----:B-1----:R1:W2:Y:S02]  /*9530*/  SYNCS.PHASECHK.TRANS64.TRYWAIT P0, [R19+URZ+0x20], R8 ;  /* 0x00002008130075a7 */ /* 0x0022a4000800017f */
[----:B--2---:R-:W-:Y:S05]  /*9540*/  @!P0 NANOSLEEP.SYNCS 0x989680 ;  /* 0x009896800000895d */ /* 0x004fea0003900000 */
[----:B------:R-:W2:Y:S02]  /*9550*/  @!P0 SYNCS.PHASECHK.TRANS64 P0, [R19+URZ+0x20], R8 ;  /* 0x00002008130085a7 */ /* 0x000ea4000800007f */
[----:B--2---:R-:W-:Y:S05]  /*9560*/  @!P0 BRA `(.L_x_177) ;  /* 0xfffffffc00f08947 */ /* 0x004fea000383ffff */
[----:B------:R-:W-:Y:S05]  /*9570*/  BRA `(.L_x_196) ;  /* 0xfffffff000707947 */ /* 0x000fea000383ffff */
.L_x_185:
[----:B------:R-:W-:Y:S01]  /*9580*/  BSSY B0, `(.L_x_197) ;  /* 0x0000006000007945 */ /* 0x000fe20003800000 */
[----:B------:R-:W-:-:S07]  /*9590*/  IMAD.MOV.U32 R5, RZ, RZ, -0x1 ;  /* 0xffffffffff057424 */ /* 0x000fce00078e00ff */
[----:B------:R-:W-:Y:S05]  /*95a0*/  WARPSYNC.COLLECTIVE R5, `(.L_x_198) ;  /* 0x00000000050c7348 */ /* 0x000fea0003c00000 */
[----:B------:R-:W-:Y:S02]  /*95b0*/  ELECT P0, UR62, PT ;  /* 0x00000000003e782f */ /* 0x000fe40003800000 */
[----:B------:R-:W-:Y:S01]  /*95c0*/  MOV R5, UR62 ;  /* 0x0000003e00057c02 */ /* 0x000fe20008000f00 */
[----:B------:R-:W-:Y:S10]  /*95d0*/  ENDCOLLECTIVE ;  /* 0x000000000000791b */ /* 0x000ff40003800000 */
.L_x_198:
[----:B------:R-:W-:Y:S05]  /*95e0*/  BSYNC B0 ;  /* 0x0000000000007941 */ /* 0x000fea0003800000 */
.L_x_197:
[----:B------:R-:W-:Y:S05]  /*95f0*/  BRA `(.L_x_199) ;  /* 0xfffffff800c87947 */ /* 0x000fea000383ffff */
.L_x_189:
[----:B0-----:R0:W1:Y:S02]  /*9600*/  SYNCS.PHASECHK.TRANS64.TRYWAIT P0, [R5+URZ], R2 ;  /* 0x00000002050075a7 */ /* 0x001064000800017f */
[----:B-1----:R-:W-:Y:S05]  /*9610*/  @!P0 NANOSLEEP.SYNCS 0x989680 ;  /* 0x009896800000895d */ /* 0x002fea0003900000 */
[----:B------:R-:W1:Y:S02]  /*9620*/  @!P0 SYNCS.PHASECHK.TRANS64 P0, [R5+URZ], R2 ;  /* 0x00000002050085a7 */ /* 0x000e64000800007f */
[----:B-1----:R-:W-:Y:S05]  /*9630*/  @!P0 BRA `(.L_x_189) ;  /* 0xfffffffc00f08947 */ /* 0x002fea000383ffff */
[----:B------:R-:W-:Y:S05]  /*9640*/  BRA `(.L_x_200) ;  /* 0xfffffffc00087947 */ /* 0x000fea000383ffff */
.L_x_190:
[----:B0-----:R0:W1:Y:S02]  /*9650*/  SYNCS.PHASECHK.TRANS64.TRYWAIT P0, [R7+URZ], R4 ;  /* 0x00000004070075a7 */ /* 0x001064000800017f */
[----:B-1----:R-:W-:Y:S05]  /*9660*/  @!P0 NANOSLEEP.SYNCS 0x989680 ;  /* 0x009896800000895d */ /* 0x002fea0003900000 */
[----:B------:R-:W1:Y:S02]  /*9670*/  @!P0 SYNCS.PHASECHK.TRANS64 P0, [R7+URZ], R4 ;  /* 0x00000004070085a7 */ /* 0x000e64000800007f */
[----:B-1----:R-:W-:Y:S05]  /*9680*/  @!P0 BRA `(.L_x_190) ;  /* 0xfffffffc00f08947 */ /* 0x002fea000383ffff */
[----:B------:R-:W-:Y:S05]  /*9690*/  BRA `(.L_x_201) ;  /* 0xfffffffc00187947 */ /* 0x000fea000383ffff */
.L_x_191:
[----:B0-----:R0:W1:Y:S02]  /*96a0*/  SYNCS.PHASECHK.TRANS64.TRYWAIT P0, [R6+URZ], R5 ;  /* 0x00000005060075a7 */ /* 0x001064000800017f */
[----:B-1----:R-:W-:Y:S05]  /*96b0*/  @!P0 NANOSLEEP.SYNCS 0x989680 ;  /* 0x009896800000895d */ /* 0x002fea0003900000 */
[----:B------:R-:W1:Y:S02]  /*96c0*/  @!P0 SYNCS.PHASECHK.TRANS64 P0, [R6+URZ], R5 ;  /* 0x00000005060085a7 */ /* 0x000e64000800007f */
[----:B-1----:R-:W-:Y:S05]  /*96d0*/  @!P0 BRA `(.L_x_191) ;  /* 0xfffffffc00f08947 */ /* 0x002fea000383ffff */
[----:B------:R-:W-:Y:S05]  /*96e0*/  BRA `(.L_x_202) ;  /* 0xfffffffc00207947 */ /* 0x000fea000383ffff */
.L_x_203:
[----:B------:R-:W-:-:S00]  /*96f0*/  BRA `(.L_x_203) ;  /* 0xfffffffc00fc7947 */ /* 0x000fc0000383ffff */
[----:B------:R-:W-:-:S00]  /*9700*/  NOP ;  /* 0x0000000000007918 */ /* 0x000fc00000000000 */
[----:B------:R-:W-:-:S00]  /*9710*/  NOP ;  /* 0x0000000000007918 */ /* 0x000fc00000000000 */
[----:B------:R-:W-:-:S00]  /*9720*/  NOP ;  /* 0x0000000000007918 */ /* 0x000fc00000000000 */
[----:B------:R-:W-:-:S00]  /*9730*/  NOP ;  /* 0x0000000000007918 */ /* 0x000fc00000000000 */
[----:B------:R-:W-:-:S00]  /*9740*/  NOP ;  /* 0x0000000000007918 */ /* 0x000fc00000000000 */
[----:B------:R-:W-:-:S00]  /*9750*/  NOP ;  /* 0x0000000000007918 */ /* 0x000fc00000000000 */
[----:B------:R-:W-:-:S00]  /*9760*/  NOP ;  /* 0x0000000000007918 */ /* 0x000fc00000000000 */
[----:B------:R-:W-:-:S00]  /*9770*/  NOP ;  /* 0x0000000000007918 */ /* 0x000fc00000000000 */
.L_x_204:


//--------------------- .nv.shared._ZN7cutlass13device_kernelINS_4gemm6kernel13GemmUniversalIN4cute5tupleIJiiiiEEENS1_10collective13CollectiveMmaINS1_37MainloopSm90TmaGmmaWarpSpecializedFP8ILi4ENS5_IJNS4_1CILi2EEESB_NSA_ILi1EEEEEENS1_35KernelTmaWarpSpecializedCooperativeEEENS5_IJNSA_ILi128EEESG_NSA_ILi32EEEEEENS_12float_e4m3_tENS5_IJlSC_lEEESJ_SK_NS4_8TiledMMAINS4_8MMA_AtomIJNS4_4SM904GMMA31MMA_64x128x32_F32E4M3E4M3_SS_TNILNSO_7ScaleInE1ELSQ_1EEEEEENS4_6LayoutINS5_IJSB_SC_SC_EEENS5_IJSC_NSA_ILi0EEESV_EEEEENS5_IJNS4_10UnderscoreESY_SY_EEEEENS4_23SM90_TMA_LOAD_MULTICASTENS4_14ComposedLayoutINS4_7SwizzleILi1ELi4ELi3EEENS4_18smem_ptr_flag_bitsILi8EEENST_INS5_IJNSA_ILi8EEESH_EEENS5_IJSH_SC_EEEEEEEvNS4_8identityES11_S1B_vS1C_EENS_8epilogue10collective6detail29Sm90TmaWarpSpecializedAdapterINS1F_15DefaultEpilogueISJ_SK_SK_NS1E_6thread17LinearCombinationISJ_Li1EffLNS1J_9ScaleType4KindE0ELNS_15FloatRoundStyleE2ESJ_EENS1_15EpilogueDefaultEEEEEvvEEEEvNT_6ParamsE --------------------------
	.section	.nv.shared._ZN7cutlass13device_kernelINS_4gemm6kernel13GemmUniversalIN4cute5tupleIJiiiiEEENS1_10collective13CollectiveMmaINS1_37MainloopSm90TmaGmmaWarpSpecializedFP8ILi4ENS5_IJNS4_1CILi2EEESB_NSA_ILi1EEEEEENS1_35KernelTmaWarpSpecializedCooperativeEEENS5_IJNSA_ILi128EEESG_NSA_ILi32EEEEEENS_12float_e4m3_tENS5_IJlSC_lEEESJ_SK_NS4_8TiledMMAINS4_8MMA_AtomIJNS4_4SM904GMMA31MMA_64x128x32_F32E4M3E4M3_SS_TNILNSO_7ScaleInE1ELSQ_1EEEEEENS4_6LayoutINS5_IJSB_SC_SC_EEENS5_IJSC_NSA_ILi0EEESV_EEEEENS5_IJNS4_10UnderscoreESY_SY_EEEEENS4_23SM90_TMA_LOAD_MULTICASTENS4_14ComposedLayoutINS4_7SwizzleILi1ELi4ELi3EEENS4_18smem_ptr_flag_bitsILi8EEENST_INS5_IJNSA_ILi8EEESH_EEENS5_IJSH_SC_EEEEEEEvNS4_8identityES11_S1B_vS1C_EENS_8epilogue10collective6detail29Sm90TmaWarpSpecializedAdapterINS1F_15DefaultEpilogueISJ_SK_SK_NS1E_6thread17LinearCombinationISJ_Li1EffLNS1J_9ScaleType4KindE0ELNS_15FloatRoundStyleE2ESJ_EENS1_15EpilogueDefaultEEEEEvvEEEEvNT_6ParamsE,"aw",@nobits
	.sectionflags	@""
	.align	16
	.zero		1024


//--------------------- .nv.shared.reserved.0     --------------------------
	.section	.nv.shared.reserved.0,"aw",@nobits
	.weak		__nv_reservedSMEM_offset_0_alias
	.size		__nv_reservedSMEM_offset_0_alias, 0, 0
	.other		__nv_reservedSMEM_offset_0_alias,@"STO_CUDA_RESERVED_SHARED STV_DEFAULT"
__nv_reservedSMEM_offset_0_alias:
	.zero		0


//--------------------- .nv.global                --------------------------
	.section	.nv.global,"aw",@nobits
.nv.global:
	.type		_ZN39_INTERNAL_1be39d81_4_k_cu_4a4b64d2_55824cute1_E,@object
	.size		_ZN39_INTERNAL_1be39d81_4_k_cu_4a4b64d2_55824cute1_E,(_ZN39_INTERNAL_1be39d81_4_k_cu_4a4b64d2_55824cuda3std3__45__cpo6cbeginE - _ZN39_INTERNAL_1be39d81_4_k_cu_4a4b64d2_55824cute1_E)
_ZN39_INTERNAL_1be39d81_4_k_cu_4a4b64d2_55824cute1_E:
	.zero		1
	.type		_ZN39_INTERNAL_1be39d81_4_k_cu_4a4b64d2_55824cuda3std3__45__cpo6cbeginE,@object
	.size		_ZN39_INTERNAL_1be39d81_4_k_cu_4a4b64d2_55824cuda3std3__45__cpo6cbeginE,(_ZN39_INTERNAL_1be39d81_4_k_cu_4a4b64d2_55824cuda3std3__48in_placeE - _ZN39_INTERNAL_1be39d81_4_k_cu_4a4b64d2_55824cuda3std3__45__cpo6cbeginE)
_ZN39_INTERNAL_1be39d81_4_k_cu_4a4b64d2_55824cuda3std3__45__cpo6cbeginE:
	.zero		1
	.type		_ZN39_INTERNAL_1be39d81_4_k_cu_4a4b64d2_55824cuda3std3__48in_placeE,@object
	.size		_ZN39_INTERNAL_1be39d81_4_k_cu_4a4b64d2_55824cuda3std3__48in_placeE,(_ZN39_INTERNAL_1be39d81_4_k_cu_4a4b64d2_55824cuda3std6ranges3__45__cpo9iter_moveE - _ZN39_INTERNAL_1be39d81_4_k_cu_4a4b64d2_55824cuda3std3__48in_placeE)
_ZN39_INTERNAL_1be39d81_4_k_cu_4a4b64d2_55824cuda3std3__48in_placeE:
	.zero		1
	.type		_ZN39_INTERNAL_1be39d81_4_k_cu_4a4b64d2_55824cuda3std6ranges3__45__cpo9iter_moveE,@object
	.size		_ZN39_INTERNAL_1be39d81_4_k_cu_4a4b64d2_55824cuda3std6ranges3__45__cpo9iter_moveE,(_ZN39_INTERNAL_1be39d81_4_k_cu_4a4b64d2_55824cuda3std3__45__cpo5beginE - _ZN39_INTERNAL_1be39d81_4_k_cu_4a4b64d2_55824cuda3std6ranges3__45__cpo9iter_moveE)
_ZN39_INTERNAL_1be39d81_4_k_cu_4a4b64d2_55824cuda3std6ranges3__45__cpo9iter_moveE:
	.zero		1
	.type		_ZN39_INTERNAL_1be39d81_4_k_cu_4a4b64d2_55824cuda3std3__45__cpo5beginE,@object
	.size		_ZN39_INTERNAL_1be39d81_4_k_cu_4a4b64d2_55824cuda3std3__45__cpo5beginE,(_ZN39_INTERNAL_1be39d81_4_k_cu_4a4b64d2_55824cuda3std3__441_GLOBAL__N__1be39d81_4_k_cu_4a4b64d2_55826ignoreE - _ZN39_INTERNAL_1be39d81_4_k_cu_4a4b64d2_55824cuda3std3__45__cpo5beginE)
_ZN39_INTERNAL_1be39d81_4_k_cu_4a4b64d2_55824cuda3std3__45__cpo5beginE:
	.zero		1
	.type		_ZN39_INTERNAL_1be39d81_4_k_cu_4a4b64d2_55824cuda3std3__441_GLOBAL__N__1be39d81_4_k_cu_4a4b64d2_55826ignoreE,@object
	.size		_ZN39_INTERNAL_1be39d81_4_k_cu_4a4b64d2_55824cuda3std3__441_GLOBAL__N__1be39d81_4_k_cu_4a4b64d2_55826ignoreE,(_ZN39_INTERNAL_1be39d81_4_k_cu_4a4b64d2_55824cute7productE - _ZN39_INTERNAL_1be39d81_4_k_cu_4a4b64d2_55824cuda3std3__441_GLOBAL__N__1be39d81_4_k_cu_4a4b64d2_55826ignoreE)
_ZN39_INTERNAL_1be39d81_4_k_cu_4a4b64d2_55824cuda3std3__441_GLOBAL__N__1be39d81_4_k_cu_4a4b64d2_55826ignoreE:
	.zero		1
	.type		_ZN39_INTERNAL_1be39d81_4_k_cu_4a4b64d2_55824cute7productE,@object
	.size		_ZN39_INTERNAL_1be39d81_4_k_cu_4a4b64d2_55824cute7productE,(_ZN39_INTERNAL_1be39d81_4_k_cu_4a4b64d2_55824cuda3std3__45__cpo3endE - _ZN39_INTERNAL_1be39d81_4_k_cu_4a4b64d2_55824cute7productE)
_ZN39_INTERNAL_1be39d81_4_k_cu_4a4b64d2_55824cute7productE:
	.zero		1
	.type		_ZN39_INTERNAL_1be39d81_4_k_cu_4a4b64d2_55824cuda3std3__45__cpo3endE,@object
	.size		_ZN39_INTERNAL_1be39d81_4_k_cu_4a4b64d2_55824cuda3std3__45__cpo3endE,(_ZN39_INTERNAL_1be39d81_4_k_cu_4a4b64d2_55824cuda3std3__419piecewise_constructE - _ZN39_INTERNAL_1be39d81_4_k_cu_4a4b64d2_55824cuda3std3__45__cpo3endE)
_ZN39_INTERNAL_1be39d81_4_k_cu_4a4b64d2_55824cuda3std3__45__cpo3endE:
	.zero		1
	.type		_ZN39_INTERNAL_1be39d81_4_k_cu_4a4b64d2_55824cuda3std3__419piecewise_constructE,@object
	.size		_ZN39_INTERNAL_1be39d81_4_k_cu_4a4b64d2_55824cuda3std3__419piecewise_constructE,(_ZN39_INTERNAL_1be39d81_4_k_cu_4a4b64d2_55824cuda3std3__45__cpo4cendE - _ZN39_INTERNAL_1be39d81_4_k_cu_4a4b64d2_55824cuda3std3__419piecewise_constructE)
_ZN39_INTERNAL_1be39d81_4_k_cu_4a4b64d2_55824cuda3std3__419piecewise_constructE:
	.zero		1
	.type		_ZN39_INTERNAL_1be39d81_4_k_cu_4a4b64d2_55824cuda3std3__45__cpo4cendE,@object
	.size		_ZN39_INTERNAL_1be39d81_4_k_cu_4a4b64d2_55824cuda3std3__45__cpo4cendE,(_ZN39_INTERNAL_1be39d81_4_k_cu_4a4b64d2_55824cuda3std6ranges3__45__cpo4swapE - _ZN39_INTERNAL_1be39d81_4_k_cu_4a4b64d2_55824cuda3std3__45__cpo4cendE)
_ZN39_INTERNAL_1be39d81_4_k_cu_4a4b64d2_55824cuda3std3__45__cpo4cendE:
	.zero		1
	.type		_ZN39_INTERNAL_1be39d81_4_k_cu_4a4b64d2_55824cuda3std6ranges3__45__cpo4swapE,@object
	.size		_ZN39_INTERNAL_1be39d81_4_k_cu_4a4b64d2_55824cuda3std6ranges3__45__cpo4swapE,(.L_7 - _ZN39_INTERNAL_1be39d81_4_k_cu_4a4b64d2_55824cuda3std6ranges3__45__cpo4swapE)
_ZN39_INTERNAL_1be39d81_4_k_cu_4a4b64d2_55824cuda3std6ranges3__45__cpo4swapE:
	.zero		1
.L_7:


//--------------------- .nv.constant0._ZN7cutlass13device_kernelINS_4gemm6kernel13GemmUniversalIN4cute5tupleIJiiiiEEENS1_10collective13CollectiveMmaINS1_37MainloopSm90TmaGmmaWarpSpecializedFP8ILi4ENS5_IJNS4_1CILi2EEESB_NSA_ILi1EEEEEENS1_35KernelTmaWarpSpecializedCooperativeEEENS5_IJNSA_ILi128EEESG_NSA_ILi32EEEEEENS_12float_e4m3_tENS5_IJlSC_lEEESJ_SK_NS4_8TiledMMAINS4_8MMA_AtomIJNS4_4SM904GMMA31MMA_64x128x32_F32E4M3E4M3_SS_TNILNSO_7ScaleInE1ELSQ_1EEEEEENS4_6LayoutINS5_IJSB_SC_SC_EEENS5_IJSC_NSA_ILi0EEESV_EEEEENS5_IJNS4_10UnderscoreESY_SY_EEEEENS4_23SM90_TMA_LOAD_MULTICASTENS4_14ComposedLayoutINS4_7SwizzleILi1ELi4ELi3EEENS4_18smem_ptr_flag_bitsILi8EEENST_INS5_IJNSA_ILi8EEESH_EEENS5_IJSH_SC_EEEEEEEvNS4_8identityES11_S1B_vS1C_EENS_8epilogue10collective6detail29Sm90TmaWarpSpecializedAdapterINS1F_15DefaultEpilogueISJ_SK_SK_NS1E_6thread17LinearCombinationISJ_Li1EffLNS1J_9ScaleType4KindE0ELNS_15FloatRoundStyleE2ESJ_EENS1_15EpilogueDefaultEEEEEvvEEEEvNT_6ParamsE --------------------------
	.section	.nv.constant0._ZN7cutlass13device_kernelINS_4gemm6kernel13GemmUniversalIN4cute5tupleIJiiiiEEENS1_10collective13CollectiveMmaINS1_37MainloopSm90TmaGmmaWarpSpecializedFP8ILi4ENS5_IJNS4_1CILi2EEESB_NSA_ILi1EEEEEENS1_35KernelTmaWarpSpecializedCooperativeEEENS5_IJNSA_ILi128EEESG_NSA_ILi32EEEEEENS_12float_e4m3_tENS5_IJlSC_lEEESJ_SK_NS4_8TiledMMAINS4_8MMA_AtomIJNS4_4SM904GMMA31MMA_64x128x32_F32E4M3E4M3_SS_TNILNSO_7ScaleInE1ELSQ_1EEEEEENS4_6LayoutINS5_IJSB_SC_SC_EEENS5_IJSC_NSA_ILi0EEESV_EEEEENS5_IJNS4_10UnderscoreESY_SY_EEEEENS4_23SM90_TMA_LOAD_MULTICASTENS4_14ComposedLayoutINS4_7SwizzleILi1ELi4ELi3EEENS4_18smem_ptr_flag_bitsILi8EEENST_INS5_IJNSA_ILi8EEESH_EEENS5_IJSH_SC_EEEEEEEvNS4_8identityES11_S1B_vS1C_EENS_8epilogue10collective6detail29Sm90TmaWarpSpecializedAdapterINS1F_15DefaultEpilogueISJ_SK_SK_NS1E_6thread17LinearCombinationISJ_Li1EffLNS1J_9ScaleType4KindE0ELNS_15FloatRoundStyleE2ESJ_EENS1_15EpilogueDefaultEEEEEvvEEEEvNT_6ParamsE,"a",@progbits
	.sectionflags	@""
	.align	4
.nv.constant0._ZN7cutlass13device_kernelINS_4gemm6kernel13GemmUniversalIN4cute5tupleIJiiiiEEENS1_10collective13CollectiveMmaINS1_37MainloopSm90TmaGmmaWarpSpecializedFP8ILi4ENS5_IJNS4_1CILi2EEESB_NSA_ILi1EEEEEENS1_35KernelTmaWarpSpecializedCooperativeEEENS5_IJNSA_ILi128EEESG_NSA_ILi32EEEEEENS_12float_e4m3_tENS5_IJlSC_lEEESJ_SK_NS4_8TiledMMAINS4_8MMA_AtomIJNS4_4SM904GMMA31MMA_64x128x32_F32E4M3E4M3_SS_TNILNSO_7ScaleInE1ELSQ_1EEEEEENS4_6LayoutINS5_IJSB_SC_SC_EEENS5_IJSC_NSA_ILi0EEESV_EEEEENS5_IJNS4_10UnderscoreESY_SY_EEEEENS4_23SM90_TMA_LOAD_MULTICASTENS4_14ComposedLayoutINS4_7SwizzleILi1ELi4ELi3EEENS4_18smem_ptr_flag_bitsILi8EEENST_INS5_IJNSA_ILi8EEESH_EEENS5_IJSH_SC_EEEEEEEvNS4_8identityES11_S1B_vS1C_EENS_8epilogue10collective6detail29Sm90TmaWarpSpecializedAdapterINS1F_15DefaultEpilogueISJ_SK_SK_NS1E_6thread17LinearCombinationISJ_Li1EffLNS1J_9ScaleType4KindE0ELNS_15FloatRoundStyleE2ESJ_EENS1_15EpilogueDefaultEEEEEvvEEEEvNT_6ParamsE:
	.zero		1664


//--------------------- SYMBOLS --------------------------

	.type		.nv.reservedSmem.offset0,@object
	.size		.nv.reservedSmem.offset0,0x4
